//
// Generated by NVIDIA NVVM Compiler
//
// Compiler Build ID: CL-36424714
// Cuda compilation tools, release 13.0, V13.0.88
// Based on NVVM 20.0.0
//

.version 9.0
.target sm_100
.address_size 64

	// .globl	_Z14judge_flippingPfS_S_S_ifi
.global .align 1 .b8 _ZN34_INTERNAL_953d2a9a_4_k_cu_5ce7cf7c4cuda3std3__45__cpo5beginE[1];
.global .align 1 .b8 _ZN34_INTERNAL_953d2a9a_4_k_cu_5ce7cf7c4cuda3std3__45__cpo3endE[1];
.global .align 1 .b8 _ZN34_INTERNAL_953d2a9a_4_k_cu_5ce7cf7c4cuda3std3__45__cpo6cbeginE[1];
.global .align 1 .b8 _ZN34_INTERNAL_953d2a9a_4_k_cu_5ce7cf7c4cuda3std3__45__cpo4cendE[1];
.global .align 1 .b8 _ZN34_INTERNAL_953d2a9a_4_k_cu_5ce7cf7c4cuda3std3__45__cpo6rbeginE[1];
.global .align 1 .b8 _ZN34_INTERNAL_953d2a9a_4_k_cu_5ce7cf7c4cuda3std3__45__cpo4rendE[1];
.global .align 1 .b8 _ZN34_INTERNAL_953d2a9a_4_k_cu_5ce7cf7c4cuda3std3__45__cpo7crbeginE[1];
.global .align 1 .b8 _ZN34_INTERNAL_953d2a9a_4_k_cu_5ce7cf7c4cuda3std3__45__cpo5crendE[1];
.global .align 1 .b8 _ZN34_INTERNAL_953d2a9a_4_k_cu_5ce7cf7c4cuda3std3__436_GLOBAL__N__953d2a9a_4_k_cu_5ce7cf7c6ignoreE[1];
.global .align 1 .b8 _ZN34_INTERNAL_953d2a9a_4_k_cu_5ce7cf7c4cuda3std3__419piecewise_constructE[1];
.global .align 1 .b8 _ZN34_INTERNAL_953d2a9a_4_k_cu_5ce7cf7c4cuda3std3__48in_placeE[1];
.global .align 1 .b8 _ZN34_INTERNAL_953d2a9a_4_k_cu_5ce7cf7c4cuda3std3__420unreachable_sentinelE[1];
.global .align 1 .b8 _ZN34_INTERNAL_953d2a9a_4_k_cu_5ce7cf7c4cuda3std3__47nulloptE[1];
.global .align 1 .b8 _ZN34_INTERNAL_953d2a9a_4_k_cu_5ce7cf7c4cuda3std3__48unexpectE[1];
.global .align 1 .b8 _ZN34_INTERNAL_953d2a9a_4_k_cu_5ce7cf7c4cuda3std6ranges3__45__cpo4swapE[1];
.global .align 1 .b8 _ZN34_INTERNAL_953d2a9a_4_k_cu_5ce7cf7c4cuda3std6ranges3__45__cpo9iter_moveE[1];
.global .align 1 .b8 _ZN34_INTERNAL_953d2a9a_4_k_cu_5ce7cf7c4cuda3std6ranges3__45__cpo5beginE[1];
.global .align 1 .b8 _ZN34_INTERNAL_953d2a9a_4_k_cu_5ce7cf7c4cuda3std6ranges3__45__cpo3endE[1];
.global .align 1 .b8 _ZN34_INTERNAL_953d2a9a_4_k_cu_5ce7cf7c4cuda3std6ranges3__45__cpo6cbeginE[1];
.global .align 1 .b8 _ZN34_INTERNAL_953d2a9a_4_k_cu_5ce7cf7c4cuda3std6ranges3__45__cpo4cendE[1];
.global .align 1 .b8 _ZN34_INTERNAL_953d2a9a_4_k_cu_5ce7cf7c4cuda3std6ranges3__45__cpo7advanceE[1];
.global .align 1 .b8 _ZN34_INTERNAL_953d2a9a_4_k_cu_5ce7cf7c4cuda3std6ranges3__45__cpo9iter_swapE[1];
.global .align 1 .b8 _ZN34_INTERNAL_953d2a9a_4_k_cu_5ce7cf7c4cuda3std6ranges3__45__cpo4nextE[1];
.global .align 1 .b8 _ZN34_INTERNAL_953d2a9a_4_k_cu_5ce7cf7c4cuda3std6ranges3__45__cpo4prevE[1];
.global .align 1 .b8 _ZN34_INTERNAL_953d2a9a_4_k_cu_5ce7cf7c4cuda3std6ranges3__45__cpo4dataE[1];
.global .align 1 .b8 _ZN34_INTERNAL_953d2a9a_4_k_cu_5ce7cf7c4cuda3std6ranges3__45__cpo5cdataE[1];
.global .align 1 .b8 _ZN34_INTERNAL_953d2a9a_4_k_cu_5ce7cf7c4cuda3std6ranges3__45__cpo4sizeE[1];
.global .align 1 .b8 _ZN34_INTERNAL_953d2a9a_4_k_cu_5ce7cf7c4cuda3std6ranges3__45__cpo5ssizeE[1];
.global .align 1 .b8 _ZN34_INTERNAL_953d2a9a_4_k_cu_5ce7cf7c4cuda3std6ranges3__45__cpo8distanceE[1];
.global .align 1 .b8 _ZN34_INTERNAL_953d2a9a_4_k_cu_5ce7cf7c6thrust24THRUST_300001_SM_1000_NS8cuda_cub3parE[1];
.global .align 1 .b8 _ZN34_INTERNAL_953d2a9a_4_k_cu_5ce7cf7c6thrust24THRUST_300001_SM_1000_NS8cuda_cub10par_nosyncE[1];
.global .align 1 .b8 _ZN34_INTERNAL_953d2a9a_4_k_cu_5ce7cf7c6thrust24THRUST_300001_SM_1000_NS6system6detail10sequential3seqE[1];
.global .align 1 .b8 _ZN34_INTERNAL_953d2a9a_4_k_cu_5ce7cf7c6thrust24THRUST_300001_SM_1000_NS12placeholders2_1E[1];
.global .align 1 .b8 _ZN34_INTERNAL_953d2a9a_4_k_cu_5ce7cf7c6thrust24THRUST_300001_SM_1000_NS12placeholders2_2E[1];
.global .align 1 .b8 _ZN34_INTERNAL_953d2a9a_4_k_cu_5ce7cf7c6thrust24THRUST_300001_SM_1000_NS12placeholders2_3E[1];
.global .align 1 .b8 _ZN34_INTERNAL_953d2a9a_4_k_cu_5ce7cf7c6thrust24THRUST_300001_SM_1000_NS12placeholders2_4E[1];
.global .align 1 .b8 _ZN34_INTERNAL_953d2a9a_4_k_cu_5ce7cf7c6thrust24THRUST_300001_SM_1000_NS12placeholders2_5E[1];
.global .align 1 .b8 _ZN34_INTERNAL_953d2a9a_4_k_cu_5ce7cf7c6thrust24THRUST_300001_SM_1000_NS12placeholders2_6E[1];
.global .align 1 .b8 _ZN34_INTERNAL_953d2a9a_4_k_cu_5ce7cf7c6thrust24THRUST_300001_SM_1000_NS12placeholders2_7E[1];
.global .align 1 .b8 _ZN34_INTERNAL_953d2a9a_4_k_cu_5ce7cf7c6thrust24THRUST_300001_SM_1000_NS12placeholders2_8E[1];
.global .align 1 .b8 _ZN34_INTERNAL_953d2a9a_4_k_cu_5ce7cf7c6thrust24THRUST_300001_SM_1000_NS12placeholders2_9E[1];
.global .align 1 .b8 _ZN34_INTERNAL_953d2a9a_4_k_cu_5ce7cf7c6thrust24THRUST_300001_SM_1000_NS12placeholders3_10E[1];
.global .align 1 .b8 _ZN34_INTERNAL_953d2a9a_4_k_cu_5ce7cf7c6thrust24THRUST_300001_SM_1000_NS3seqE[1];

.visible .entry _Z14judge_flippingPfS_S_S_ifi(
	.param .u64 .ptr .align 1 _Z14judge_flippingPfS_S_S_ifi_param_0,
	.param .u64 .ptr .align 1 _Z14judge_flippingPfS_S_S_ifi_param_1,
	.param .u64 .ptr .align 1 _Z14judge_flippingPfS_S_S_ifi_param_2,
	.param .u64 .ptr .align 1 _Z14judge_flippingPfS_S_S_ifi_param_3,
	.param .u32 _Z14judge_flippingPfS_S_S_ifi_param_4,
	.param .f32 _Z14judge_flippingPfS_S_S_ifi_param_5,
	.param .u32 _Z14judge_flippingPfS_S_S_ifi_param_6
)
{
	.reg .pred 	%p<11>;
	.reg .b32 	%r<28>;
	.reg .b32 	%f<77>;
	.reg .b64 	%rd<17>;

	ld.param.u64 	%rd9, [_Z14judge_flippingPfS_S_S_ifi_param_0];
	ld.param.u64 	%rd10, [_Z14judge_flippingPfS_S_S_ifi_param_1];
	ld.param.u64 	%rd11, [_Z14judge_flippingPfS_S_S_ifi_param_2];
	ld.param.u64 	%rd12, [_Z14judge_flippingPfS_S_S_ifi_param_3];
	ld.param.u32 	%r6, [_Z14judge_flippingPfS_S_S_ifi_param_4];
	ld.param.f32 	%f8, [_Z14judge_flippingPfS_S_S_ifi_param_5];
	ld.param.u32 	%r4, [_Z14judge_flippingPfS_S_S_ifi_param_6];
	cvta.to.global.u64 	%rd1, %rd11;
	cvta.to.global.u64 	%rd2, %rd12;
	cvta.to.global.u64 	%rd3, %rd10;
	cvta.to.global.u64 	%rd4, %rd9;
	shr.s32 	%r7, %r4, 31;
	shr.u32 	%r8, %r7, 28;
	add.s32 	%r9, %r4, %r8;
	and.b32  	%r10, %r9, -16;
	sub.s32 	%r1, %r4, %r10;
	shl.b32 	%r11, %r6, 4;
	cvt.rn.f32.s32 	%f1, %r11;
	mov.b32 	%r27, 0;
$L__BB0_1:
	shl.b32 	%r12, %r27, 10;
	add.s32 	%r13, %r12, %r4;
	shl.b32 	%r14, %r27, 4;
	add.s32 	%r15, %r14, %r1;
	mul.wide.s32 	%rd13, %r13, 4;
	add.s64 	%rd5, %rd4, %rd13;
	ld.global.f32 	%f9, [%rd5];
	setp.eq.s32 	%p1, %r27, 0;
	add.s64 	%rd6, %rd3, %rd13;
	ld.global.f32 	%f75, [%rd6];
	mul.f32 	%f10, %f75, 0f42000000;
	add.s32 	%r16, %r12, -1024;
	selp.b32 	%r17, 15360, %r16, %p1;
	add.s32 	%r18, %r17, %r4;
	mul.wide.s32 	%rd14, %r18, 4;
	add.s64 	%rd15, %rd3, %rd14;
	ld.global.f32 	%f11, [%rd15];
	ld.global.f32 	%f76, [%rd6+4096];
	add.f32 	%f12, %f11, %f76;
	mul.f32 	%f13, %f12, %f1;
	sub.f32 	%f14, %f9, %f13;
	mul.f32 	%f15, %f10, %f14;
	add.s64 	%rd7, %rd2, %rd13;
	ld.global.f32 	%f16, [%rd7];
	setp.lt.f32 	%p2, %f16, 0f00800000;
	mul.f32 	%f17, %f16, 0f4B000000;
	selp.f32 	%f18, %f17, %f16, %p2;
	selp.f32 	%f19, 0fC1B80000, 0f00000000, %p2;
	mov.b32 	%r19, %f18;
	add.s32 	%r20, %r19, -1059760811;
	and.b32  	%r21, %r20, -8388608;
	sub.s32 	%r22, %r19, %r21;
	mov.b32 	%f20, %r22;
	cvt.rn.f32.s32 	%f21, %r21;
	fma.rn.f32 	%f22, %f21, 0f34000000, %f19;
	add.f32 	%f23, %f20, 0fBF800000;
	fma.rn.f32 	%f24, %f23, 0fBE055027, 0f3E1039F6;
	fma.rn.f32 	%f25, %f24, %f23, 0fBDF8CDCC;
	fma.rn.f32 	%f26, %f25, %f23, 0f3E0F2955;
	fma.rn.f32 	%f27, %f26, %f23, 0fBE2AD8B9;
	fma.rn.f32 	%f28, %f27, %f23, 0f3E4CED0B;
	fma.rn.f32 	%f29, %f28, %f23, 0fBE7FFF22;
	fma.rn.f32 	%f30, %f29, %f23, 0f3EAAAA78;
	fma.rn.f32 	%f31, %f30, %f23, 0fBF000000;
	mul.f32 	%f32, %f23, %f31;
	fma.rn.f32 	%f33, %f32, %f23, %f23;
	fma.rn.f32 	%f34, %f22, 0f3F317218, %f33;
	setp.gt.u32 	%p3, %r19, 2139095039;
	fma.rn.f32 	%f35, %f18, 0f7F800000, 0f7F800000;
	selp.f32 	%f36, %f35, %f34, %p3;
	setp.eq.f32 	%p4, %f18, 0f00000000;
	neg.f32 	%f37, %f36;
	selp.f32 	%f38, 0f7F800000, %f37, %p4;
	div.rn.f32 	%f39, %f38, %f8;
	setp.leu.f32 	%p5, %f39, %f15;
	mul.wide.s32 	%rd16, %r15, 4;
	add.s64 	%rd8, %rd1, %rd16;
	@%p5 bra 	$L__BB0_3;
	neg.f32 	%f40, %f75;
	st.global.f32 	[%rd6], %f40;
	mul.f32 	%f41, %f75, 0fC0000000;
	st.global.f32 	[%rd8], %f41;
	ld.global.f32 	%f76, [%rd6+4096];
	ld.global.f32 	%f75, [%rd6];
$L__BB0_3:
	ld.global.f32 	%f42, [%rd5+4096];
	add.s32 	%r27, %r27, 2;
	mul.f32 	%f43, %f76, 0f42000000;
	ld.global.f32 	%f44, [%rd6+8192];
	add.f32 	%f45, %f75, %f44;
	mul.f32 	%f46, %f45, %f1;
	sub.f32 	%f47, %f42, %f46;
	mul.f32 	%f48, %f43, %f47;
	ld.global.f32 	%f49, [%rd7+4096];
	setp.lt.f32 	%p6, %f49, 0f00800000;
	mul.f32 	%f50, %f49, 0f4B000000;
	selp.f32 	%f51, %f50, %f49, %p6;
	selp.f32 	%f52, 0fC1B80000, 0f00000000, %p6;
	mov.b32 	%r23, %f51;
	add.s32 	%r24, %r23, -1059760811;
	and.b32  	%r25, %r24, -8388608;
	sub.s32 	%r26, %r23, %r25;
	mov.b32 	%f53, %r26;
	cvt.rn.f32.s32 	%f54, %r25;
	fma.rn.f32 	%f55, %f54, 0f34000000, %f52;
	add.f32 	%f56, %f53, 0fBF800000;
	fma.rn.f32 	%f57, %f56, 0fBE055027, 0f3E1039F6;
	fma.rn.f32 	%f58, %f57, %f56, 0fBDF8CDCC;
	fma.rn.f32 	%f59, %f58, %f56, 0f3E0F2955;
	fma.rn.f32 	%f60, %f59, %f56, 0fBE2AD8B9;
	fma.rn.f32 	%f61, %f60, %f56, 0f3E4CED0B;
	fma.rn.f32 	%f62, %f61, %f56, 0fBE7FFF22;
	fma.rn.f32 	%f63, %f62, %f56, 0f3EAAAA78;
	fma.rn.f32 	%f64, %f63, %f56, 0fBF000000;
	mul.f32 	%f65, %f56, %f64;
	fma.rn.f32 	%f66, %f65, %f56, %f56;
	fma.rn.f32 	%f67, %f55, 0f3F317218, %f66;
	setp.gt.u32 	%p7, %r23, 2139095039;
	fma.rn.f32 	%f68, %f51, 0f7F800000, 0f7F800000;
	selp.f32 	%f69, %f68, %f67, %p7;
	setp.eq.f32 	%p8, %f51, 0f00000000;
	neg.f32 	%f70, %f69;
	selp.f32 	%f71, 0f7F800000, %f70, %p8;
	div.rn.f32 	%f72, %f71, %f8;
	setp.leu.f32 	%p9, %f72, %f48;
	@%p9 bra 	$L__BB0_5;
	neg.f32 	%f73, %f76;
	st.global.f32 	[%rd6+4096], %f73;
	mul.f32 	%f74, %f76, 0fC0000000;
	st.global.f32 	[%rd8+64], %f74;
$L__BB0_5:
	setp.ne.s32 	%p10, %r27, 16;
	@%p10 bra 	$L__BB0_1;
	ret;

}
	// .globl	_Z14clear_matrix_BPf
.visible .entry _Z14clear_matrix_BPf(
	.param .u64 .ptr .align 1 _Z14clear_matrix_BPf_param_0
)
{
	.reg .b32 	%r<2>;
	.reg .b64 	%rd<3>;

	ld.param.u64 	%rd1, [_Z14clear_matrix_BPf_param_0];
	cvta.to.global.u64 	%rd2, %rd1;
	mov.b32 	%r1, 0;
	st.global.u32 	[%rd2], %r1;
	st.global.u32 	[%rd2+64], %r1;
	st.global.u32 	[%rd2+128], %r1;
	st.global.u32 	[%rd2+192], %r1;
	st.global.u32 	[%rd2+256], %r1;
	st.global.u32 	[%rd2+320], %r1;
	st.global.u32 	[%rd2+384], %r1;
	st.global.u32 	[%rd2+448], %r1;
	st.global.u32 	[%rd2+512], %r1;
	st.global.u32 	[%rd2+576], %r1;
	st.global.u32 	[%rd2+640], %r1;
	st.global.u32 	[%rd2+704], %r1;
	st.global.u32 	[%rd2+768], %r1;
	st.global.u32 	[%rd2+832], %r1;
	st.global.u32 	[%rd2+896], %r1;
	st.global.u32 	[%rd2+960], %r1;
	st.global.u32 	[%rd2+4], %r1;
	st.global.u32 	[%rd2+68], %r1;
	st.global.u32 	[%rd2+132], %r1;
	st.global.u32 	[%rd2+196], %r1;
	st.global.u32 	[%rd2+260], %r1;
	st.global.u32 	[%rd2+324], %r1;
	st.global.u32 	[%rd2+388], %r1;
	st.global.u32 	[%rd2+452], %r1;
	st.global.u32 	[%rd2+516], %r1;
	st.global.u32 	[%rd2+580], %r1;
	st.global.u32 	[%rd2+644], %r1;
	st.global.u32 	[%rd2+708], %r1;
	st.global.u32 	[%rd2+772], %r1;
	st.global.u32 	[%rd2+836], %r1;
	st.global.u32 	[%rd2+900], %r1;
	st.global.u32 	[%rd2+964], %r1;
	st.global.u32 	[%rd2+8], %r1;
	st.global.u32 	[%rd2+72], %r1;
	st.global.u32 	[%rd2+136], %r1;
	st.global.u32 	[%rd2+200], %r1;
	st.global.u32 	[%rd2+264], %r1;
	st.global.u32 	[%rd2+328], %r1;
	st.global.u32 	[%rd2+392], %r1;
	st.global.u32 	[%rd2+456], %r1;
	st.global.u32 	[%rd2+520], %r1;
	st.global.u32 	[%rd2+584], %r1;
	st.global.u32 	[%rd2+648], %r1;
	st.global.u32 	[%rd2+712], %r1;
	st.global.u32 	[%rd2+776], %r1;
	st.global.u32 	[%rd2+840], %r1;
	st.global.u32 	[%rd2+904], %r1;
	st.global.u32 	[%rd2+968], %r1;
	st.global.u32 	[%rd2+12], %r1;
	st.global.u32 	[%rd2+76], %r1;
	st.global.u32 	[%rd2+140], %r1;
	st.global.u32 	[%rd2+204], %r1;
	st.global.u32 	[%rd2+268], %r1;
	st.global.u32 	[%rd2+332], %r1;
	st.global.u32 	[%rd2+396], %r1;
	st.global.u32 	[%rd2+460], %r1;
	st.global.u32 	[%rd2+524], %r1;
	st.global.u32 	[%rd2+588], %r1;
	st.global.u32 	[%rd2+652], %r1;
	st.global.u32 	[%rd2+716], %r1;
	st.global.u32 	[%rd2+780], %r1;
	st.global.u32 	[%rd2+844], %r1;
	st.global.u32 	[%rd2+908], %r1;
	st.global.u32 	[%rd2+972], %r1;
	st.global.u32 	[%rd2+16], %r1;
	st.global.u32 	[%rd2+80], %r1;
	st.global.u32 	[%rd2+144], %r1;
	st.global.u32 	[%rd2+208], %r1;
	st.global.u32 	[%rd2+272], %r1;
	st.global.u32 	[%rd2+336], %r1;
	st.global.u32 	[%rd2+400], %r1;
	st.global.u32 	[%rd2+464], %r1;
	st.global.u32 	[%rd2+528], %r1;
	st.global.u32 	[%rd2+592], %r1;
	st.global.u32 	[%rd2+656], %r1;
	st.global.u32 	[%rd2+720], %r1;
	st.global.u32 	[%rd2+784], %r1;
	st.global.u32 	[%rd2+848], %r1;
	st.global.u32 	[%rd2+912], %r1;
	st.global.u32 	[%rd2+976], %r1;
	st.global.u32 	[%rd2+20], %r1;
	st.global.u32 	[%rd2+84], %r1;
	st.global.u32 	[%rd2+148], %r1;
	st.global.u32 	[%rd2+212], %r1;
	st.global.u32 	[%rd2+276], %r1;
	st.global.u32 	[%rd2+340], %r1;
	st.global.u32 	[%rd2+404], %r1;
	st.global.u32 	[%rd2+468], %r1;
	st.global.u32 	[%rd2+532], %r1;
	st.global.u32 	[%rd2+596], %r1;
	st.global.u32 	[%rd2+660], %r1;
	st.global.u32 	[%rd2+724], %r1;
	st.global.u32 	[%rd2+788], %r1;
	st.global.u32 	[%rd2+852], %r1;
	st.global.u32 	[%rd2+916], %r1;
	st.global.u32 	[%rd2+980], %r1;
	st.global.u32 	[%rd2+24], %r1;
	st.global.u32 	[%rd2+88], %r1;
	st.global.u32 	[%rd2+152], %r1;
	st.global.u32 	[%rd2+216], %r1;
	st.global.u32 	[%rd2+280], %r1;
	st.global.u32 	[%rd2+344], %r1;
	st.global.u32 	[%rd2+408], %r1;
	st.global.u32 	[%rd2+472], %r1;
	st.global.u32 	[%rd2+536], %r1;
	st.global.u32 	[%rd2+600], %r1;
	st.global.u32 	[%rd2+664], %r1;
	st.global.u32 	[%rd2+728], %r1;
	st.global.u32 	[%rd2+792], %r1;
	st.global.u32 	[%rd2+856], %r1;
	st.global.u32 	[%rd2+920], %r1;
	st.global.u32 	[%rd2+984], %r1;
	st.global.u32 	[%rd2+28], %r1;
	st.global.u32 	[%rd2+92], %r1;
	st.global.u32 	[%rd2+156], %r1;
	st.global.u32 	[%rd2+220], %r1;
	st.global.u32 	[%rd2+284], %r1;
	st.global.u32 	[%rd2+348], %r1;
	st.global.u32 	[%rd2+412], %r1;
	st.global.u32 	[%rd2+476], %r1;
	st.global.u32 	[%rd2+540], %r1;
	st.global.u32 	[%rd2+604], %r1;
	st.global.u32 	[%rd2+668], %r1;
	st.global.u32 	[%rd2+732], %r1;
	st.global.u32 	[%rd2+796], %r1;
	st.global.u32 	[%rd2+860], %r1;
	st.global.u32 	[%rd2+924], %r1;
	st.global.u32 	[%rd2+988], %r1;
	st.global.u32 	[%rd2+32], %r1;
	st.global.u32 	[%rd2+96], %r1;
	st.global.u32 	[%rd2+160], %r1;
	st.global.u32 	[%rd2+224], %r1;
	st.global.u32 	[%rd2+288], %r1;
	st.global.u32 	[%rd2+352], %r1;
	st.global.u32 	[%rd2+416], %r1;
	st.global.u32 	[%rd2+480], %r1;
	st.global.u32 	[%rd2+544], %r1;
	st.global.u32 	[%rd2+608], %r1;
	st.global.u32 	[%rd2+672], %r1;
	st.global.u32 	[%rd2+736], %r1;
	st.global.u32 	[%rd2+800], %r1;
	st.global.u32 	[%rd2+864], %r1;
	st.global.u32 	[%rd2+928], %r1;
	st.global.u32 	[%rd2+992], %r1;
	st.global.u32 	[%rd2+36], %r1;
	st.global.u32 	[%rd2+100], %r1;
	st.global.u32 	[%rd2+164], %r1;
	st.global.u32 	[%rd2+228], %r1;
	st.global.u32 	[%rd2+292], %r1;
	st.global.u32 	[%rd2+356], %r1;
	st.global.u32 	[%rd2+420], %r1;
	st.global.u32 	[%rd2+484], %r1;
	st.global.u32 	[%rd2+548], %r1;
	st.global.u32 	[%rd2+612], %r1;
	st.global.u32 	[%rd2+676], %r1;
	st.global.u32 	[%rd2+740], %r1;
	st.global.u32 	[%rd2+804], %r1;
	st.global.u32 	[%rd2+868], %r1;
	st.global.u32 	[%rd2+932], %r1;
	st.global.u32 	[%rd2+996], %r1;
	st.global.u32 	[%rd2+40], %r1;
	st.global.u32 	[%rd2+104], %r1;
	st.global.u32 	[%rd2+168], %r1;
	st.global.u32 	[%rd2+232], %r1;
	st.global.u32 	[%rd2+296], %r1;
	st.global.u32 	[%rd2+360], %r1;
	st.global.u32 	[%rd2+424], %r1;
	st.global.u32 	[%rd2+488], %r1;
	st.global.u32 	[%rd2+552], %r1;
	st.global.u32 	[%rd2+616], %r1;
	st.global.u32 	[%rd2+680], %r1;
	st.global.u32 	[%rd2+744], %r1;
	st.global.u32 	[%rd2+808], %r1;
	st.global.u32 	[%rd2+872], %r1;
	st.global.u32 	[%rd2+936], %r1;
	st.global.u32 	[%rd2+1000], %r1;
	st.global.u32 	[%rd2+44], %r1;
	st.global.u32 	[%rd2+108], %r1;
	st.global.u32 	[%rd2+172], %r1;
	st.global.u32 	[%rd2+236], %r1;
	st.global.u32 	[%rd2+300], %r1;
	st.global.u32 	[%rd2+364], %r1;
	st.global.u32 	[%rd2+428], %r1;
	st.global.u32 	[%rd2+492], %r1;
	st.global.u32 	[%rd2+556], %r1;
	st.global.u32 	[%rd2+620], %r1;
	st.global.u32 	[%rd2+684], %r1;
	st.global.u32 	[%rd2+748], %r1;
	st.global.u32 	[%rd2+812], %r1;
	st.global.u32 	[%rd2+876], %r1;
	st.global.u32 	[%rd2+940], %r1;
	st.global.u32 	[%rd2+1004], %r1;
	st.global.u32 	[%rd2+48], %r1;
	st.global.u32 	[%rd2+112], %r1;
	st.global.u32 	[%rd2+176], %r1;
	st.global.u32 	[%rd2+240], %r1;
	st.global.u32 	[%rd2+304], %r1;
	st.global.u32 	[%rd2+368], %r1;
	st.global.u32 	[%rd2+432], %r1;
	st.global.u32 	[%rd2+496], %r1;
	st.global.u32 	[%rd2+560], %r1;
	st.global.u32 	[%rd2+624], %r1;
	st.global.u32 	[%rd2+688], %r1;
	st.global.u32 	[%rd2+752], %r1;
	st.global.u32 	[%rd2+816], %r1;
	st.global.u32 	[%rd2+880], %r1;
	st.global.u32 	[%rd2+944], %r1;
	st.global.u32 	[%rd2+1008], %r1;
	st.global.u32 	[%rd2+52], %r1;
	st.global.u32 	[%rd2+116], %r1;
	st.global.u32 	[%rd2+180], %r1;
	st.global.u32 	[%rd2+244], %r1;
	st.global.u32 	[%rd2+308], %r1;
	st.global.u32 	[%rd2+372], %r1;
	st.global.u32 	[%rd2+436], %r1;
	st.global.u32 	[%rd2+500], %r1;
	st.global.u32 	[%rd2+564], %r1;
	st.global.u32 	[%rd2+628], %r1;
	st.global.u32 	[%rd2+692], %r1;
	st.global.u32 	[%rd2+756], %r1;
	st.global.u32 	[%rd2+820], %r1;
	st.global.u32 	[%rd2+884], %r1;
	st.global.u32 	[%rd2+948], %r1;
	st.global.u32 	[%rd2+1012], %r1;
	st.global.u32 	[%rd2+56], %r1;
	st.global.u32 	[%rd2+120], %r1;
	st.global.u32 	[%rd2+184], %r1;
	st.global.u32 	[%rd2+248], %r1;
	st.global.u32 	[%rd2+312], %r1;
	st.global.u32 	[%rd2+376], %r1;
	st.global.u32 	[%rd2+440], %r1;
	st.global.u32 	[%rd2+504], %r1;
	st.global.u32 	[%rd2+568], %r1;
	st.global.u32 	[%rd2+632], %r1;
	st.global.u32 	[%rd2+696], %r1;
	st.global.u32 	[%rd2+760], %r1;
	st.global.u32 	[%rd2+824], %r1;
	st.global.u32 	[%rd2+888], %r1;
	st.global.u32 	[%rd2+952], %r1;
	st.global.u32 	[%rd2+1016], %r1;
	st.global.u32 	[%rd2+60], %r1;
	st.global.u32 	[%rd2+124], %r1;
	st.global.u32 	[%rd2+188], %r1;
	st.global.u32 	[%rd2+252], %r1;
	st.global.u32 	[%rd2+316], %r1;
	st.global.u32 	[%rd2+380], %r1;
	st.global.u32 	[%rd2+444], %r1;
	st.global.u32 	[%rd2+508], %r1;
	st.global.u32 	[%rd2+572], %r1;
	st.global.u32 	[%rd2+636], %r1;
	st.global.u32 	[%rd2+700], %r1;
	st.global.u32 	[%rd2+764], %r1;
	st.global.u32 	[%rd2+828], %r1;
	st.global.u32 	[%rd2+892], %r1;
	st.global.u32 	[%rd2+956], %r1;
	st.global.u32 	[%rd2+1020], %r1;
	ret;

}
	// .globl	_ZN3cub18CUB_300001_SM_10006detail11EmptyKernelIvEEvv
.visible .entry _ZN3cub18CUB_300001_SM_10006detail11EmptyKernelIvEEvv()
{


	ret;

}


// ===== COMPILED SASS (sm_100) =====

	.target	sm_100

	.elftype	@"ET_EXEC"


//--------------------- .note.nv.tkinfo           --------------------------
	.section	.note.nv.tkinfo,"",@"SHT_NOTE"
	.sectionflags	@"SHF_NOTE_NV_TKINFO"
	.tkinfo
        /*0018*/ 	.word	0x00000002
        /*0030*/ 	.string	""
        /*0030*/ 	.string	"ptxas"
        /*0030*/ 	.string	"Cuda compilation tools, release 13.0, V13.0.88"
        /*0030*/ 	.string	"Build cuda_13.0.r13.0/compiler.36424714_0"
        /*0030*/ 	.string	"-arch sm_100 -m 64 "



//--------------------- .note.nv.cuinfo           --------------------------
	.section	.note.nv.cuinfo,"",@"SHT_NOTE"
	.sectionflags	@"SHF_NOTE_NV_CUINFO"
        /*0018*/ 	.short	0x0002
        /*001a*/ 	.short	0x0064
        /*001c*/ 	.short	0x0082
	.zero		2


//--------------------- .nv.info                  --------------------------
	.section	.nv.info,"",@"SHT_CUDA_INFO"
	.align	4


	//----- nvinfo : EIATTR_REGCOUNT
	.align		4
        /*0000*/ 	.byte	0x04, 0x2f
        /*0002*/ 	.short	(.L_44 - .L_43)
	.align		4
.L_43:
        /*0004*/ 	.word	index@(_Z14judge_flippingPfS_S_S_ifi)
        /*0008*/ 	.word	0x00000024


	//----- nvinfo : EIATTR_FRAME_SIZE
	.align		4
.L_44:
        /*000c*/ 	.byte	0x04, 0x11
        /*000e*/ 	.short	(.L_46 - .L_45)
	.align		4
.L_45:
        /*0010*/ 	.word	index@($__internal_0_$__cuda_sm3x_div_rn_noftz_f32_slowpath)
        /*0014*/ 	.word	0x00000000


	//----- nvinfo : EIATTR_FRAME_SIZE
	.align		4
.L_46:
        /*0018*/ 	.byte	0x04, 0x11
        /*001a*/ 	.short	(.L_48 - .L_47)
	.align		4
.L_47:
        /*001c*/ 	.word	index@(_Z14judge_flippingPfS_S_S_ifi)
        /*0020*/ 	.word	0x00000000


	//----- nvinfo : EIATTR_REGCOUNT
	.align		4
.L_48:
        /*0024*/ 	.byte	0x04, 0x2f
        /*0026*/ 	.short	(.L_50 - .L_49)
	.align		4
.L_49:
        /*0028*/ 	.word	index@(_Z14clear_matrix_BPf)
        /*002c*/ 	.word	0x00000006


	//----- nvinfo : EIATTR_FRAME_SIZE
	.align		4
.L_50:
        /*0030*/ 	.byte	0x04, 0x11
        /*0032*/ 	.short	(.L_52 - .L_51)
	.align		4
.L_51:
        /*0034*/ 	.word	index@(_Z14clear_matrix_BPf)
        /*0038*/ 	.word	0x00000000


	//----- nvinfo : EIATTR_REGCOUNT
	.align		4
.L_52:
        /*003c*/ 	.byte	0x04, 0x2f
        /*003e*/ 	.short	(.L_54 - .L_53)
	.align		4
.L_53:
        /*0040*/ 	.word	index@(_ZN3cub18CUB_300001_SM_10006detail11EmptyKernelIvEEvv)
        /*0044*/ 	.word	0x00000004


	//----- nvinfo : EIATTR_FRAME_SIZE
	.align		4
.L_54:
        /*0048*/ 	.byte	0x04, 0x11
        /*004a*/ 	.short	(.L_56 - .L_55)
	.align		4
.L_55:
        /*004c*/ 	.word	index@(_ZN3cub18CUB_300001_SM_10006detail11EmptyKernelIvEEvv)
        /*0050*/ 	.word	0x00000000


	//----- nvinfo : EIATTR_MIN_STACK_SIZE
	.align		4
.L_56:
        /*0054*/ 	.byte	0x04, 0x12
        /*0056*/ 	.short	(.L_58 - .L_57)
	.align		4
.L_57:
        /*0058*/ 	.word	index@(_ZN3cub18CUB_300001_SM_10006detail11EmptyKernelIvEEvv)
        /*005c*/ 	.word	0x00000000


	//----- nvinfo : EIATTR_MIN_STACK_SIZE
	.align		4
.L_58:
        /*0060*/ 	.byte	0x04, 0x12
        /*0062*/ 	.short	(.L_60 - .L_59)
	.align		4
.L_59:
        /*0064*/ 	.word	index@(_Z14clear_matrix_BPf)
        /*0068*/ 	.word	0x00000000


	//----- nvinfo : EIATTR_MIN_STACK_SIZE
	.align		4
.L_60:
        /*006c*/ 	.byte	0x04, 0x12
        /*006e*/ 	.short	(.L_62 - .L_61)
	.align		4
.L_61:
        /*0070*/ 	.word	index@(_Z14judge_flippingPfS_S_S_ifi)
        /*0074*/ 	.word	0x00000000
.L_62:


//--------------------- .nv.compat                --------------------------
	.section	.nv.compat,"",@"SHT_CUDA_COMPAT_INFO"
	.align	4
        /*0000*/ 	.byte	0x02, 0x09, 0x00, 0x00, 0x02, 0x02, 0x01, 0x00, 0x02, 0x05, 0x05, 0x00, 0x03, 0x07, 0x01, 0x01
        /*0010*/ 	.byte	0x02, 0x03, 0x00, 0x00, 0x02, 0x06, 0x01, 0x00, 0x04, 0x0b, 0x08, 0x00, 0x01, 0x00, 0x00, 0x00
        /*0020*/ 	.byte	0x00, 0x00, 0x00, 0x00


//--------------------- .nv.info._ZN3cub18CUB_300001_SM_10006detail11EmptyKernelIvEEvv --------------------------
	.section	.nv.info._ZN3cub18CUB_300001_SM_10006detail11EmptyKernelIvEEvv,"",@"SHT_CUDA_INFO"
	.sectionflags	@""
	.align	4


	//----- nvinfo : EIATTR_CUDA_API_VERSION
	.align		4
        /*0000*/ 	.byte	0x04, 0x37
        /*0002*/ 	.short	(.L_64 - .L_63)
.L_63:
        /*0004*/ 	.word	0x00000082


	//----- nvinfo : EIATTR_SPARSE_MMA_MASK
	.align		4
.L_64:
        /*0008*/ 	.byte	0x03, 0x50
        /*000a*/ 	.short	0x0000


	//----- nvinfo : EIATTR_MAXREG_COUNT
	.align		4
        /*000c*/ 	.byte	0x03, 0x1b
        /*000e*/ 	.short	0x00ff


	//----- nvinfo : EIATTR_MERCURY_ISA_VERSION
	.align		4
        /*0010*/ 	.byte	0x03, 0x5f
        /*0012*/ 	.short	0x0101


	//----- nvinfo : EIATTR_VRC_CTA_INIT_COUNT
	.align		4
        /*0014*/ 	.byte	0x02, 0x4a
	.zero		1
	.zero		1


	//----- nvinfo : EIATTR_EXIT_INSTR_OFFSETS
	.align		4
        /*0018*/ 	.byte	0x04, 0x1c
        /*001a*/ 	.short	(.L_66 - .L_65)


	//   ....[0]....
.L_65:
        /*001c*/ 	.word	0x00000010


	//----- nvinfo : EIATTR_SW_WAR
	.align		4
.L_66:
        /*0020*/ 	.byte	0x04, 0x36
        /*0022*/ 	.short	(.L_68 - .L_67)
.L_67:
        /*0024*/ 	.word	0x00000008
.L_68:


//--------------------- .nv.info._Z14clear_matrix_BPf --------------------------
	.section	.nv.info._Z14clear_matrix_BPf,"",@"SHT_CUDA_INFO"
	.sectionflags	@""
	.align	4


	//----- nvinfo : EIATTR_CUDA_API_VERSION
	.align		4
        /*0000*/ 	.byte	0x04, 0x37
        /*0002*/ 	.short	(.L_70 - .L_69)
.L_69:
        /*0004*/ 	.word	0x00000082


	//----- nvinfo : EIATTR_KPARAM_INFO
	.align		4
.L_70:
        /*0008*/ 	.byte	0x04, 0x17
        /*000a*/ 	.short	(.L_72 - .L_71)
.L_71:
        /*000c*/ 	.word	0x00000000
        /*0010*/ 	.short	0x0000
        /*0012*/ 	.short	0x0000
        /*0014*/ 	.byte	0x00, 0xf5, 0x21, 0x00


	//----- nvinfo : EIATTR_SPARSE_MMA_MASK
	.align		4
.L_72:
        /*0018*/ 	.byte	0x03, 0x50
        /*001a*/ 	.short	0x0000


	//----- nvinfo : EIATTR_MAXREG_COUNT
	.align		4
        /*001c*/ 	.byte	0x03, 0x1b
        /*001e*/ 	.short	0x00ff


	//----- nvinfo : EIATTR_MERCURY_ISA_VERSION
	.align		4
        /*0020*/ 	.byte	0x03, 0x5f
        /*0022*/ 	.short	0x0101


	//----- nvinfo : EIATTR_VRC_CTA_INIT_COUNT
	.align		4
        /*0024*/ 	.byte	0x02, 0x4a
	.zero		1
	.zero		1


	//----- nvinfo : EIATTR_EXIT_INSTR_OFFSETS
	.align		4
        /*0028*/ 	.byte	0x04, 0x1c
        /*002a*/ 	.short	(.L_74 - .L_73)


	//   ....[0]....
.L_73:
        /*002c*/ 	.word	0x00001050


	//----- nvinfo : EIATTR_CBANK_PARAM_SIZE
	.align		4
.L_74:
        /*0030*/ 	.byte	0x03, 0x19
        /*0032*/ 	.short	0x0008


	//----- nvinfo : EIATTR_PARAM_CBANK
	.align		4
        /*0034*/ 	.byte	0x04, 0x0a
        /*0036*/ 	.short	(.L_76 - .L_75)
	.align		4
.L_75:
        /*0038*/ 	.word	index@(.nv.constant0._Z14clear_matrix_BPf)
        /*003c*/ 	.short	0x0380
        /*003e*/ 	.short	0x0008


	//----- nvinfo : EIATTR_SW_WAR
	.align		4
.L_76:
        /*0040*/ 	.byte	0x04, 0x36
        /*0042*/ 	.short	(.L_78 - .L_77)
.L_77:
        /*0044*/ 	.word	0x00000008
.L_78:


//--------------------- .nv.info._Z14judge_flippingPfS_S_S_ifi --------------------------
	.section	.nv.info._Z14judge_flippingPfS_S_S_ifi,"",@"SHT_CUDA_INFO"
	.sectionflags	@""
	.align	4


	//----- nvinfo : EIATTR_CUDA_API_VERSION
	.align		4
        /*0000*/ 	.byte	0x04, 0x37
        /*0002*/ 	.short	(.L_80 - .L_79)
.L_79:
        /*0004*/ 	.word	0x00000082


	//----- nvinfo : EIATTR_KPARAM_INFO
	.align		4
.L_80:
        /*0008*/ 	.byte	0x04, 0x17
        /*000a*/ 	.short	(.L_82 - .L_81)
.L_81:
        /*000c*/ 	.word	0x00000000
        /*0010*/ 	.short	0x0006
        /*0012*/ 	.short	0x0028
        /*0014*/ 	.byte	0x00, 0xf0, 0x11, 0x00


	//----- nvinfo : EIATTR_KPARAM_INFO
	.align		4
.L_82:
        /*0018*/ 	.byte	0x04, 0x17
        /*001a*/ 	.short	(.L_84 - .L_83)
.L_83:
        /*001c*/ 	.word	0x00000000
        /*0020*/ 	.short	0x0005
        /*0022*/ 	.short	0x0024
        /*0024*/ 	.byte	0x00, 0xf0, 0x11, 0x00


	//----- nvinfo : EIATTR_KPARAM_INFO
	.align		4
.L_84:
        /*0028*/ 	.byte	0x04, 0x17
        /*002a*/ 	.short	(.L_86 - .L_85)
.L_85:
        /*002c*/ 	.word	0x00000000
        /*0030*/ 	.short	0x0004
        /*0032*/ 	.short	0x0020
        /*0034*/ 	.byte	0x00, 0xf0, 0x11, 0x00


	//----- nvinfo : EIATTR_KPARAM_INFO
	.align		4
.L_86:
        /*0038*/ 	.byte	0x04, 0x17
        /*003a*/ 	.short	(.L_88 - .L_87)
.L_87:
        /*003c*/ 	.word	0x00000000
        /*0040*/ 	.short	0x0003
        /*0042*/ 	.short	0x0018
        /*0044*/ 	.byte	0x00, 0xf5, 0x21, 0x00


	//----- nvinfo : EIATTR_KPARAM_INFO
	.align		4
.L_88:
        /*0048*/ 	.byte	0x04, 0x17
        /*004a*/ 	.short	(.L_90 - .L_89)
.L_89:
        /*004c*/ 	.word	0x00000000
        /*0050*/ 	.short	0x0002
        /*0052*/ 	.short	0x0010
        /*0054*/ 	.byte	0x00, 0xf5, 0x21, 0x00


	//----- nvinfo : EIATTR_KPARAM_INFO
	.align		4
.L_90:
        /*0058*/ 	.byte	0x04, 0x17
        /*005a*/ 	.short	(.L_92 - .L_91)
.L_91:
        /*005c*/ 	.word	0x00000000
        /*0060*/ 	.short	0x0001
        /*0062*/ 	.short	0x0008
        /*0064*/ 	.byte	0x00, 0xf5, 0x21, 0x00


	//----- nvinfo : EIATTR_KPARAM_INFO
	.align		4
.L_92:
        /*0068*/ 	.byte	0x04, 0x17
        /*006a*/ 	.short	(.L_94 - .L_93)
.L_93:
        /*006c*/ 	.word	0x00000000
        /*0070*/ 	.short	0x0000
        /*0072*/ 	.short	0x0000
        /*0074*/ 	.byte	0x00, 0xf5, 0x21, 0x00


	//----- nvinfo : EIATTR_SPARSE_MMA_MASK
	.align		4
.L_94:
        /*0078*/ 	.byte	0x03, 0x50
        /*007a*/ 	.short	0x0000


	//----- nvinfo : EIATTR_MAXREG_COUNT
	.align		4
        /*007c*/ 	.byte	0x03, 0x1b
        /*007e*/ 	.short	0x00ff


	//----- nvinfo : EIATTR_MERCURY_ISA_VERSION
	.align		4
        /*0080*/ 	.byte	0x03, 0x5f
        /*0082*/ 	.short	0x0101


	//----- nvinfo : EIATTR_VRC_CTA_INIT_COUNT
	.align		4
        /*0084*/ 	.byte	0x02, 0x4a
	.zero		1
	.zero		1


	//----- nvinfo : EIATTR_EXIT_INSTR_OFFSETS
	.align		4
        /*0088*/ 	.byte	0x04, 0x1c
        /*008a*/ 	.short	(.L_96 - .L_95)


	//   ....[0]....
.L_95:
        /*008c*/ 	.word	0x00000860


	//----- nvinfo : EIATTR_CRS_STACK_SIZE
	.align		4
.L_96:
        /*0090*/ 	.byte	0x04, 0x1e
        /*0092*/ 	.short	(.L_98 - .L_97)
.L_97:
        /*0094*/ 	.word	0x00000000


	//----- nvinfo : EIATTR_CBANK_PARAM_SIZE
	.align		4
.L_98:
        /*0098*/ 	.byte	0x03, 0x19
        /*009a*/ 	.short	0x002c


	//----- nvinfo : EIATTR_PARAM_CBANK
	.align		4
        /*009c*/ 	.byte	0x04, 0x0a
        /*009e*/ 	.short	(.L_100 - .L_99)
	.align		4
.L_99:
        /*00a0*/ 	.word	index@(.nv.constant0._Z14judge_flippingPfS_S_S_ifi)
        /*00a4*/ 	.short	0x0380
        /*00a6*/ 	.short	0x002c


	//----- nvinfo : EIATTR_SW_WAR
	.align		4
.L_100:
        /*00a8*/ 	.byte	0x04, 0x36
        /*00aa*/ 	.short	(.L_102 - .L_101)
.L_101:
        /*00ac*/ 	.word	0x00000008
.L_102:


//--------------------- .nv.callgraph             --------------------------
	.section	.nv.callgraph,"",@"SHT_CUDA_CALLGRAPH"
	.align	4
	.sectionentsize	8
	.align		4
        /*0000*/ 	.word	0x00000000
	.align		4
        /*0004*/ 	.word	0xffffffff
	.align		4
        /*0008*/ 	.word	0x00000000
	.align		4
        /*000c*/ 	.word	0xfffffffe
	.align		4
        /*0010*/ 	.word	0x00000000
	.align		4
        /*0014*/ 	.word	0xfffffffd
	.align		4
        /*0018*/ 	.word	0x00000000
	.align		4
        /*001c*/ 	.word	0xfffffffc


//--------------------- .nv.constant4             --------------------------
	.section	.nv.constant4,"a",@progbits
	.align	8
	.align		8
.nv.constant4:
        /*0000*/ 	.dword	_ZN34_INTERNAL_953d2a9a_4_k_cu_5ce7cf7c4cuda3std3__45__cpo5beginE
	.align		8
        /*0008*/ 	.dword	_ZN34_INTERNAL_953d2a9a_4_k_cu_5ce7cf7c4cuda3std3__45__cpo3endE
	.align		8
        /*0010*/ 	.dword	_ZN34_INTERNAL_953d2a9a_4_k_cu_5ce7cf7c4cuda3std3__45__cpo6cbeginE
	.align		8
        /*0018*/ 	.dword	_ZN34_INTERNAL_953d2a9a_4_k_cu_5ce7cf7c4cuda3std3__45__cpo4cendE
	.align		8
        /*0020*/ 	.dword	_ZN34_INTERNAL_953d2a9a_4_k_cu_5ce7cf7c4cuda3std3__45__cpo6rbeginE
	.align		8
        /*0028*/ 	.dword	_ZN34_INTERNAL_953d2a9a_4_k_cu_5ce7cf7c4cuda3std3__45__cpo4rendE
	.align		8
        /*0030*/ 	.dword	_ZN34_INTERNAL_953d2a9a_4_k_cu_5ce7cf7c4cuda3std3__45__cpo7crbeginE
	.align		8
        /*0038*/ 	.dword	_ZN34_INTERNAL_953d2a9a_4_k_cu_5ce7cf7c4cuda3std3__45__cpo5crendE
	.align		8
        /*0040*/ 	.dword	_ZN34_INTERNAL_953d2a9a_4_k_cu_5ce7cf7c4cuda3std3__436_GLOBAL__N__953d2a9a_4_k_cu_5ce7cf7c6ignoreE
	.align		8
        /*0048*/ 	.dword	_ZN34_INTERNAL_953d2a9a_4_k_cu_5ce7cf7c4cuda3std3__419piecewise_constructE
	.align		8
        /*0050*/ 	.dword	_ZN34_INTERNAL_953d2a9a_4_k_cu_5ce7cf7c4cuda3std3__48in_placeE
	.align		8
        /*0058*/ 	.dword	_ZN34_INTERNAL_953d2a9a_4_k_cu_5ce7cf7c4cuda3std3__420unreachable_sentinelE
	.align		8
        /*0060*/ 	.dword	_ZN34_INTERNAL_953d2a9a_4_k_cu_5ce7cf7c4cuda3std3__47nulloptE
	.align		8
        /*0068*/ 	.dword	_ZN34_INTERNAL_953d2a9a_4_k_cu_5ce7cf7c4cuda3std3__48unexpectE
	.align		8
        /*0070*/ 	.dword	_ZN34_INTERNAL_953d2a9a_4_k_cu_5ce7cf7c4cuda3std6ranges3__45__cpo4swapE
	.align		8
        /*0078*/ 	.dword	_ZN34_INTERNAL_953d2a9a_4_k_cu_5ce7cf7c4cuda3std6ranges3__45__cpo9iter_moveE
	.align		8
        /*0080*/ 	.dword	_ZN34_INTERNAL_953d2a9a_4_k_cu_5ce7cf7c4cuda3std6ranges3__45__cpo5beginE
	.align		8
        /*0088*/ 	.dword	_ZN34_INTERNAL_953d2a9a_4_k_cu_5ce7cf7c4cuda3std6ranges3__45__cpo3endE
	.align		8
        /*0090*/ 	.dword	_ZN34_INTERNAL_953d2a9a_4_k_cu_5ce7cf7c4cuda3std6ranges3__45__cpo6cbeginE
	.align		8
        /*0098*/ 	.dword	_ZN34_INTERNAL_953d2a9a_4_k_cu_5ce7cf7c4cuda3std6ranges3__45__cpo4cendE
	.align		8
        /*00a0*/ 	.dword	_ZN34_INTERNAL_953d2a9a_4_k_cu_5ce7cf7c4cuda3std6ranges3__45__cpo7advanceE
	.align		8
        /*00a8*/ 	.dword	_ZN34_INTERNAL_953d2a9a_4_k_cu_5ce7cf7c4cuda3std6ranges3__45__cpo9iter_swapE
	.align		8
        /*00b0*/ 	.dword	_ZN34_INTERNAL_953d2a9a_4_k_cu_5ce7cf7c4cuda3std6ranges3__45__cpo4nextE
	.align		8
        /*00b8*/ 	.dword	_ZN34_INTERNAL_953d2a9a_4_k_cu_5ce7cf7c4cuda3std6ranges3__45__cpo4prevE
	.align		8
        /*00c0*/ 	.dword	_ZN34_INTERNAL_953d2a9a_4_k_cu_5ce7cf7c4cuda3std6ranges3__45__cpo4dataE
	.align		8
        /*00c8*/ 	.dword	_ZN34_INTERNAL_953d2a9a_4_k_cu_5ce7cf7c4cuda3std6ranges3__45__cpo5cdataE
	.align		8
        /*00d0*/ 	.dword	_ZN34_INTERNAL_953d2a9a_4_k_cu_5ce7cf7c4cuda3std6ranges3__45__cpo4sizeE
	.align		8
        /*00d8*/ 	.dword	_ZN34_INTERNAL_953d2a9a_4_k_cu_5ce7cf7c4cuda3std6ranges3__45__cpo5ssizeE
	.align		8
        /*00e0*/ 	.dword	_ZN34_INTERNAL_953d2a9a_4_k_cu_5ce7cf7c4cuda3std6ranges3__45__cpo8distanceE
	.align		8
        /*00e8*/ 	.dword	_ZN34_INTERNAL_953d2a9a_4_k_cu_5ce7cf7c6thrust24THRUST_300001_SM_1000_NS8cuda_cub3parE
	.align		8
        /*00f0*/ 	.dword	_ZN34_INTERNAL_953d2a9a_4_k_cu_5ce7cf7c6thrust24THRUST_300001_SM_1000_NS8cuda_cub10par_nosyncE
	.align		8
        /*00f8*/ 	.dword	_ZN34_INTERNAL_953d2a9a_4_k_cu_5ce7cf7c6thrust24THRUST_300001_SM_1000_NS6system6detail10sequential3seqE
	.align		8
        /*0100*/ 	.dword	_ZN34_INTERNAL_953d2a9a_4_k_cu_5ce7cf7c6thrust24THRUST_300001_SM_1000_NS12placeholders2_1E
	.align		8
        /*0108*/ 	.dword	_ZN34_INTERNAL_953d2a9a_4_k_cu_5ce7cf7c6thrust24THRUST_300001_SM_1000_NS12placeholders2_2E
	.align		8
        /*0110*/ 	.dword	_ZN34_INTERNAL_953d2a9a_4_k_cu_5ce7cf7c6thrust24THRUST_300001_SM_1000_NS12placeholders2_3E
	.align		8
        /*0118*/ 	.dword	_ZN34_INTERNAL_953d2a9a_4_k_cu_5ce7cf7c6thrust24THRUST_300001_SM_1000_NS12placeholders2_4E
	.align		8
        /*0120*/ 	.dword	_ZN34_INTERNAL_953d2a9a_4_k_cu_5ce7cf7c6thrust24THRUST_300001_SM_1000_NS12placeholders2_5E
	.align		8
        /*0128*/ 	.dword	_ZN34_INTERNAL_953d2a9a_4_k_cu_5ce7cf7c6thrust24THRUST_300001_SM_1000_NS12placeholders2_6E
	.align		8
        /*0130*/ 	.dword	_ZN34_INTERNAL_953d2a9a_4_k_cu_5ce7cf7c6thrust24THRUST_300001_SM_1000_NS12placeholders2_7E
	.align		8
        /*0138*/ 	.dword	_ZN34_INTERNAL_953d2a9a_4_k_cu_5ce7cf7c6thrust24THRUST_300001_SM_1000_NS12placeholders2_8E
	.align		8
        /*0140*/ 	.dword	_ZN34_INTERNAL_953d2a9a_4_k_cu_5ce7cf7c6thrust24THRUST_300001_SM_1000_NS12placeholders2_9E
	.align		8
        /*0148*/ 	.dword	_ZN34_INTERNAL_953d2a9a_4_k_cu_5ce7cf7c6thrust24THRUST_300001_SM_1000_NS12placeholders3_10E
	.align		8
        /*0150*/ 	.dword	_ZN34_INTERNAL_953d2a9a_4_k_cu_5ce7cf7c6thrust24THRUST_300001_SM_1000_NS3seqE


//--------------------- .text._ZN3cub18CUB_300001_SM_10006detail11EmptyKernelIvEEvv --------------------------
	.section	.text._ZN3cub18CUB_300001_SM_10006detail11EmptyKernelIvEEvv,"ax",@progbits
	.align	128
        .global         _ZN3cub18CUB_300001_SM_10006detail11EmptyKernelIvEEvv
        .type           _ZN3cub18CUB_300001_SM_10006detail11EmptyKernelIvEEvv,@function
        .size           _ZN3cub18CUB_300001_SM_10006detail11EmptyKernelIvEEvv,(.L_x_15 - _ZN3cub18CUB_300001_SM_10006detail11EmptyKernelIvEEvv)
        .other          _ZN3cub18CUB_300001_SM_10006detail11EmptyKernelIvEEvv,@"STO_CUDA_ENTRY STV_DEFAULT"
_ZN3cub18CUB_300001_SM_10006detail11EmptyKernelIvEEvv:
.text._ZN3cub18CUB_300001_SM_10006detail11EmptyKernelIvEEvv:
[----:B------:R-:W-:Y:S01]  /*0000*/  LDC R1, c[0x0][0x37c] ;  /* 0x0000df00ff017b82 */ /* 0x000fe20000000800 */
[----:B------:R-:W-:Y:S05]  /*0010*/  EXIT ;  /* 0x000000000000794d */ /* 0x000fea0003800000 */
.L_x_0:
[----:B------:R-:W-:-:S00]  /*0020*/  BRA `(.L_x_0) ;  /* 0xfffffffc00fc7947 */ /* 0x000fc0000383ffff */
[----:B------:R-:W-:-:S00]  /*0030*/  NOP ;  /* 0x0000000000007918 */ /* 0x000fc00000000000 */
        /* <DEDUP_REMOVED lines=12> */
.L_x_15:


//--------------------- .text._Z14clear_matrix_BPf --------------------------
	.section	.text._Z14clear_matrix_BPf,"ax",@progbits
	.align	128
        .global         _Z14clear_matrix_BPf
        .type           _Z14clear_matrix_BPf,@function
        .size           _Z14clear_matrix_BPf,(.L_x_16 - _Z14clear_matrix_BPf)
        .other          _Z14clear_matrix_BPf,@"STO_CUDA_ENTRY STV_DEFAULT"
_Z14clear_matrix_BPf:
.text._Z14clear_matrix_BPf:
[----:B------:R-:W-:Y:S08]  /*0000*/  LDC R1, c[0x0][0x37c] ;  /* 0x0000df00ff017b82 */ /* 0x000ff00000000800 */
[----:B------:R-:W0:Y:S01]  /*0010*/  LDC.64 R2, c[0x0][0x380] ;  /* 0x0000e000ff027b82 */ /* 0x000e220000000a00 */
[----:B------:R-:W0:Y:S02]  /*0020*/  LDCU.64 UR4, c[0x0][0x358] ;  /* 0x00006b00ff0477ac */ /* 0x000e240008000a00 */
[----:B0-----:R-:W-:Y:S04]  /*0030*/  STG.E desc[UR4][R2.64], RZ ;  /* 0x000000ff02007986 */ /* 0x001fe8000c101904 */
[----:B------:R-:W-:Y:S04]  /*0040*/  STG.E desc[UR4][R2.64+0x40], RZ ;  /* 0x000040ff02007986 */ /* 0x000fe8000c101904 */
        /* <DEDUP_REMOVED lines=251> */
[----:B------:R0:W-:Y:S02]  /*1000*/  STG.E desc[UR4][R2.64+0x37c], RZ ;  /* 0x00037cff02007986 */ /* 0x0001e4000c101904 */
[----:B0-----:R-:W0:Y:S02]  /*1010*/  LDC.64 R2, c[0x0][0x380] ;  /* 0x0000e000ff027b82 */ /* 0x001e240000000a00 */
[----:B0-----:R0:W-:Y:S06]  /*1020*/  STG.E desc[UR4][R2.64+0x3bc], RZ ;  /* 0x0003bcff02007986 */ /* 0x0011ec000c101904 */
[----:B0-----:R-:W0:Y:S02]  /*1030*/  LDC.64 R2, c[0x0][0x380] ;  /* 0x0000e000ff027b82 */ /* 0x001e240000000a00 */
[----:B0-----:R-:W-:Y:S01]  /*1040*/  STG.E desc[UR4][R2.64+0x3fc], RZ ;  /* 0x0003fcff02007986 */ /* 0x001fe2000c101904 */
[----:B------:R-:W-:Y:S05]  /*1050*/  EXIT ;  /* 0x000000000000794d */ /* 0x000fea0003800000 */
.L_x_1:
        /* <DEDUP_REMOVED lines=10> */
.L_x_16:


//--------------------- .text._Z14judge_flippingPfS_S_S_ifi --------------------------
	.section	.text._Z14judge_flippingPfS_S_S_ifi,"ax",@progbits
	.align	128
        .global         _Z14judge_flippingPfS_S_S_ifi
        .type           _Z14judge_flippingPfS_S_S_ifi,@function
        .size           _Z14judge_flippingPfS_S_S_ifi,(.L_x_14 - _Z14judge_flippingPfS_S_S_ifi)
        .other          _Z14judge_flippingPfS_S_S_ifi,@"STO_CUDA_ENTRY STV_DEFAULT"
_Z14judge_flippingPfS_S_S_ifi:
.text._Z14judge_flippingPfS_S_S_ifi:
[----:B------:R-:W-:Y:S01]  /*0000*/  LDC R1, c[0x0][0x37c] ;  /* 0x0000df00ff017b82 */ /* 0x000fe20000000800 */
[----:B------:R-:W0:Y:S07]  /*0010*/  LDCU UR6, c[0x0][0x3a8] ;  /* 0x00007500ff0677ac */ /* 0x000e2e0008000800 */
[----:B------:R-:W1:Y:S01]  /*0020*/  LDC R22, c[0x0][0x3a8] ;  /* 0x0000ea00ff167b82 */ /* 0x000e620000000800 */
[----:B------:R-:W-:Y:S01]  /*0030*/  HFMA2 R23, -RZ, RZ, 0, 0 ;  /* 0x00000000ff177431 */ /* 0x000fe200000001ff */
[----:B------:R-:W2:Y:S01]  /*0040*/  LDCU UR5, c[0x0][0x3a0] ;  /* 0x00007400ff0577ac */ /* 0x000ea20008000800 */
[----:B------:R-:W3:Y:S05]  /*0050*/  LDCU.64 UR8, c[0x0][0x358] ;  /* 0x00006b00ff0877ac */ /* 0x000eea0008000a00 */
[----:B------:R-:W4:Y:S08]  /*0060*/  LDC R24, c[0x0][0x3a4] ;  /* 0x0000e900ff187b82 */ /* 0x000f300000000800 */
[----:B------:R-:W1:Y:S01]  /*0070*/  LDC.64 R10, c[0x0][0x398] ;  /* 0x0000e600ff0a7b82 */ /* 0x000e620000000a00 */
[----:B0-----:R-:W-:-:S02]  /*0080*/  USHF.R.S32.HI UR4, URZ, 0x1f, UR6 ;  /* 0x0000001fff047899 */ /* 0x001fc40008011406 */
[----:B--2---:R-:W-:Y:S02]  /*0090*/  USHF.L.U32 UR5, UR5, 0x4, URZ ;  /* 0x0000000405057899 */ /* 0x004fe400080006ff */
[----:B------:R-:W-:-:S03]  /*00a0*/  ULEA.HI UR4, UR4, UR6, URZ, 0x4 ;  /* 0x0000000604047291 */ /* 0x000fc6000f8f20ff */
[----:B------:R-:W0:Y:S01]  /*00b0*/  LDC.64 R8, c[0x0][0x390] ;  /* 0x0000e400ff087b82 */ /* 0x000e220000000a00 */
[----:B------:R-:W-:Y:S01]  /*00c0*/  ULOP3.LUT UR4, UR4, 0xfffffff0, URZ, 0xc0, !UPT ;  /* 0xfffffff004047892 */ /* 0x000fe2000f8ec0ff */
[----:B------:R-:W-:-:S03]  /*00d0*/  I2FP.F32.S32 R25, UR5 ;  /* 0x0000000500197c45 */ /* 0x000fc60008201400 */
[----:B------:R-:W-:-:S03]  /*00e0*/  UIADD3 UR4, UPT, UPT, -UR4, UR6, URZ ;  /* 0x0000000604047290 */ /* 0x000fc6000fffe1ff */
[----:B------:R-:W2:Y:S08]  /*00f0*/  LDC.64 R6, c[0x0][0x380] ;  /* 0x0000e000ff067b82 */ /* 0x000eb00000000a00 */
[----:B---3--:R-:W0:Y:S02]  /*0100*/  LDC.64 R4, c[0x0][0x388] ;  /* 0x0000e200ff047b82 */ /* 0x008e240000000a00 */
.L_x_4:
[----:B-1----:R-:W-:-:S05]  /*0110*/  LEA R17, R23, R22, 0xa ;  /* 0x0000001617117211 */ /* 0x002fca00078e50ff */
[----:B------:R-:W-:-:S05]  /*0120*/  IMAD.WIDE R14, R17, 0x4, R10 ;  /* 0x00000004110e7825 */ /* 0x000fca00078e020a */
[----:B------:R-:W3:Y:S01]  /*0130*/  LDG.E R0, desc[UR8][R14.64] ;  /* 0x000000080e007981 */ /* 0x000ee2000c1e1900 */
[----:B------:R-:W-:Y:S01]  /*0140*/  ISETP.NE.AND P0, PT, R23, RZ, PT ;  /* 0x000000ff1700720c */ /* 0x000fe20003f05270 */
[----:B0-----:R-:W-:Y:S01]  /*0150*/  IMAD.WIDE R12, R17, 0x4, R4 ;  /* 0x00000004110c7825 */ /* 0x001fe200078e0204 */
[----:B------:R-:W-:-:S04]  /*0160*/  LEA R2, R23, 0xfffffc00, 0xa ;  /* 0xfffffc0017027811 */ /* 0x000fc800078e50ff */
[----:B------:R-:W-:Y:S01]  /*0170*/  SEL R3, R2, 0x3c00, P0 ;  /* 0x00003c0002037807 */ /* 0x000fe20000000000 */
[----:B--2---:R-:W-:Y:S01]  /*0180*/  IMAD.WIDE R16, R17, 0x4, R6 ;  /* 0x0000000411107825 */ /* 0x004fe200078e0206 */
[----:B------:R-:W2:Y:S03]  /*0190*/  LDG.E R21, desc[UR8][R12.64+0x1000] ;  /* 0x001000080c157981 */ /* 0x000ea6000c1e1900 */
[----:B------:R-:W-:Y:S01]  /*01a0*/  IMAD.IADD R3, R3, 0x1, R22 ;  /* 0x0000000103037824 */ /* 0x000fe200078e0216 */
[----:B------:R-:W5:Y:S03]  /*01b0*/  LDG.E R18, desc[UR8][R16.64] ;  /* 0x0000000810127981 */ /* 0x000f66000c1e1900 */
[----:B------:R-:W-:Y:S01]  /*01c0*/  IMAD.WIDE R2, R3, 0x4, R4 ;  /* 0x0000000403027825 */ /* 0x000fe200078e0204 */
[----:B------:R-:W5:Y:S05]  /*01d0*/  LDG.E R20, desc[UR8][R12.64] ;  /* 0x000000080c147981 */ /* 0x000f6a000c1e1900 */
[----:B------:R0:W2:Y:S01]  /*01e0*/  LDG.E R2, desc[UR8][R2.64] ;  /* 0x0000000802027981 */ /* 0x0000a2000c1e1900 */
[----:B------:R-:W-:-:S02]  /*01f0*/  MOV R26, 0x3e055027 ;  /* 0x3e055027001a7802 */ /* 0x000fc40000000f00 */
[----:B---3--:R-:W-:-:S13]  /*0200*/  FSETP.GEU.AND P0, PT, R0, 1.175494350822287508e-38, PT ;  /* 0x008000000000780b */ /* 0x008fda0003f0e000 */
[----:B------:R-:W-:-:S05]  /*0210*/  @!P0 FMUL R0, R0, 8388608 ;  /* 0x4b00000000008820 */ /* 0x000fca0000400000 */
[----:B------:R-:W-:-:S04]  /*0220*/  IADD3 R19, PT, PT, R0, -0x3f2aaaab, RZ ;  /* 0xc0d5555500137810 */ /* 0x000fc80007ffe0ff */
[----:B------:R-:W-:-:S05]  /*0230*/  LOP3.LUT R27, R19, 0xff800000, RZ, 0xc0, !PT ;  /* 0xff800000131b7812 */ /* 0x000fca00078ec0ff */
[----:B------:R-:W-:-:S04]  /*0240*/  IMAD.IADD R19, R0, 0x1, -R27 ;  /* 0x0000000100137824 */ /* 0x000fc800078e0a1b */
[----:B0-----:R-:W-:-:S04]  /*0250*/  FADD R3, R19, -1 ;  /* 0xbf80000013037421 */ /* 0x001fc80000000000 */
[----:B------:R-:W-:-:S04]  /*0260*/  FFMA R26, R3, -R26, 0.14084610342979431152 ;  /* 0x3e1039f6031a7423 */ /* 0x000fc8000000081a */
[----:B------:R-:W-:-:S04]  /*0270*/  FFMA R26, R3, R26, -0.12148627638816833496 ;  /* 0xbdf8cdcc031a7423 */ /* 0x000fc8000000001a */
[----:B------:R-:W-:-:S04]  /*0280*/  FFMA R26, R3, R26, 0.13980610668659210205 ;  /* 0x3e0f2955031a7423 */ /* 0x000fc8000000001a */
[----:B------:R-:W-:-:S04]  /*0290*/  FFMA R26, R3, R26, -0.16684235632419586182 ;  /* 0xbe2ad8b9031a7423 */ /* 0x000fc8000000001a */
[----:B------:R-:W-:-:S04]  /*02a0*/  FFMA R26, R3, R26, 0.20012299716472625732 ;  /* 0x3e4ced0b031a7423 */ /* 0x000fc8000000001a */
[----:B------:R-:W-:-:S04]  /*02b0*/  FFMA R26, R3, R26, -0.24999669194221496582 ;  /* 0xbe7fff22031a7423 */ /* 0x000fc8000000001a */
[----:B------:R-:W-:-:S04]  /*02c0*/  FFMA R26, R3, R26, 0.33333182334899902344 ;  /* 0x3eaaaa78031a7423 */ /* 0x000fc8000000001a */
[C---:B------:R-:W-:Y:S01]  /*02d0*/  FFMA R28, R3.reuse, R26, -0.5 ;  /* 0xbf000000031c7423 */ /* 0x040fe2000000001a */
[----:B------:R-:W-:Y:S02]  /*02e0*/  FSEL R26, RZ, -23, P0 ;  /* 0xc1b80000ff1a7808 */ /* 0x000fe40000000000 */
[----:B------:R-:W-:Y:S01]  /*02f0*/  ISETP.GT.U32.AND P0, PT, R0, 0x7f7fffff, PT ;  /* 0x7f7fffff0000780c */ /* 0x000fe20003f04070 */
[C---:B------:R-:W-:Y:S01]  /*0300*/  FMUL R28, R3.reuse, R28 ;  /* 0x0000001c031c7220 */ /* 0x040fe20000400000 */
[----:B------:R-:W-:Y:S01]  /*0310*/  I2FP.F32.S32 R27, R27 ;  /* 0x0000001b001b7245 */ /* 0x000fe20000201400 */
[----:B----4-:R-:W0:Y:S02]  /*0320*/  MUFU.RCP R19, R24 ;  /* 0x0000001800137308 */ /* 0x010e240000001000 */
[----:B------:R-:W-:Y:S02]  /*0330*/  FFMA R3, R3, R28, R3 ;  /* 0x0000001c03037223 */ /* 0x000fe40000000003 */
[----:B------:R-:W-:Y:S01]  /*0340*/  FFMA R26, R27, 1.1920928955078125e-07, R26 ;  /* 0x340000001b1a7823 */ /* 0x000fe2000000001a */
[----:B------:R-:W-:-:S03]  /*0350*/  IMAD.MOV.U32 R27, RZ, RZ, 0x7f800000 ;  /* 0x7f800000ff1b7424 */ /* 0x000fc600078e00ff */
[----:B------:R-:W-:Y:S02]  /*0360*/  FFMA R3, R26, 0.69314718246459960938, R3 ;  /* 0x3f3172181a037823 */ /* 0x000fe40000000003 */
[C---:B------:R-:W-:Y:S01]  /*0370*/  @P0 FFMA R3, R0.reuse, R27, +INF ;  /* 0x7f80000000030423 */ /* 0x040fe2000000001b */
[----:B------:R-:W-:Y:S02]  /*0380*/  FSETP.NEU.AND P0, PT, R0, RZ, PT ;  /* 0x000000ff0000720b */ /* 0x000fe40003f0d000 */
[----:B------:R-:W1:Y:S02]  /*0390*/  LDC R0, c[0x0][0x3a4] ;  /* 0x0000e900ff007b82 */ /* 0x000e640000000800 */
[----:B------:R-:W-:Y:S01]  /*03a0*/  FSEL R3, -R3, +INF , P0 ;  /* 0x7f80000003037808 */ /* 0x000fe20000000100 */
[----:B0-----:R-:W-:-:S07]  /*03b0*/  FFMA R26, R19, -R24, 1 ;  /* 0x3f800000131a7423 */ /* 0x001fce0000000818 */
[----:B------:R-:W0:Y:S01]  /*03c0*/  FCHK P0, R3, R24 ;  /* 0x0000001803007302 */ /* 0x000e220000000000 */
[----:B------:R-:W-:Y:S01]  /*03d0*/  FFMA R26, R19, R26, R19 ;  /* 0x0000001a131a7223 */ /* 0x000fe20000000013 */
[----:B--2---:R-:W-:-:S03]  /*03e0*/  FADD R2, R2, R21 ;  /* 0x0000001502027221 */ /* 0x004fc60000000000 */
[----:B------:R-:W-:Y:S01]  /*03f0*/  FFMA R27, R3, R26, RZ ;  /* 0x0000001a031b7223 */ /* 0x000fe200000000ff */
[----:B-----5:R-:W-:Y:S01]  /*0400*/  FFMA R19, R25, -R2, R18 ;  /* 0x8000000219137223 */ /* 0x020fe20000000012 */
[----:B------:R-:W-:Y:S02]  /*0410*/  FMUL R18, R20, 32 ;  /* 0x4200000014127820 */ /* 0x000fe40000400000 */
[----:B------:R-:W-:Y:S02]  /*0420*/  FFMA R2, R27, -R24, R3 ;  /* 0x800000181b027223 */ /* 0x000fe40000000003 */
[----:B------:R-:W-:Y:S01]  /*0430*/  FMUL R18, R18, R19 ;  /* 0x0000001312127220 */ /* 0x000fe20000400000 */
[----:B------:R-:W-:Y:S01]  /*0440*/  LEA R19, R23, UR4, 0x4 ;  /* 0x0000000417137c11 */ /* 0x000fe2000f8e20ff */
[----:B------:R-:W-:Y:S01]  /*0450*/  FFMA R27, R26, R2, R27 ;  /* 0x000000021a1b7223 */ /* 0x000fe2000000001b */
[----:B0-----:R-:W-:Y:S06]  /*0460*/  @!P0 BRA `(.L_x_2) ;  /* 0x0000000000088947 */ /* 0x001fec0003800000 */
[----:B------:R-:W-:-:S07]  /*0470*/  MOV R28, 0x490 ;  /* 0x00000490001c7802 */ /* 0x000fce0000000f00 */
[----:B-1----:R-:W-:Y:S05]  /*0480*/  CALL.REL.NOINC `($__internal_0_$__cuda_sm3x_div_rn_noftz_f32_slowpath) ;  /* 0x0000000000f87944 */ /* 0x002fea0003c00000 */
.L_x_2:
[----:B------:R-:W-:Y:S01]  /*0490*/  FSETP.GT.AND P0, PT, R27, R18, PT ;  /* 0x000000121b00720b */ /* 0x000fe20003f04000 */
[----:B------:R-:W-:-:S12]  /*04a0*/  IMAD.WIDE R18, R19, 0x4, R8 ;  /* 0x0000000413127825 */ /* 0x000fd800078e0208 */
[C---:B------:R-:W-:Y:S01]  /*04b0*/  @P0 FADD R31, -R20.reuse, -RZ ;  /* 0x800000ff141f0221 */ /* 0x040fe20000000100 */
[----:B------:R-:W-:-:S04]  /*04c0*/  @P0 FMUL R27, R20, -2 ;  /* 0xc0000000141b0820 */ /* 0x000fc80000400000 */
[----:B------:R-:W-:Y:S04]  /*04d0*/  @P0 STG.E desc[UR8][R12.64], R31 ;  /* 0x0000001f0c000986 */ /* 0x000fe8000c101908 */
[----:B------:R0:W-:Y:S04]  /*04e0*/  @P0 STG.E desc[UR8][R18.64], R27 ;  /* 0x0000001b12000986 */ /* 0x0001e8000c101908 */
[----:B------:R-:W2:Y:S04]  /*04f0*/  LDG.E R2, desc[UR8][R14.64+0x1000] ;  /* 0x001000080e027981 */ /* 0x000ea8000c1e1900 */
[----:B------:R-:W3:Y:S04]  /*0500*/  @P0 LDG.E R20, desc[UR8][R12.64] ;  /* 0x000000080c140981 */ /* 0x000ee8000c1e1900 */
[----:B------:R-:W3:Y:S04]  /*0510*/  LDG.E R3, desc[UR8][R12.64+0x2000] ;  /* 0x002000080c037981 */ /* 0x000ee8000c1e1900 */
[----:B------:R-:W4:Y:S04]  /*0520*/  LDG.E R16, desc[UR8][R16.64+0x1000] ;  /* 0x0010000810107981 */ /* 0x000f28000c1e1900 */
[----:B------:R-:W5:Y:S01]  /*0530*/  @P0 LDG.E R21, desc[UR8][R12.64+0x1000] ;  /* 0x001000080c150981 */ /* 0x000f62000c1e1900 */
[----:B0-----:R-:W-:-:S02]  /*0540*/  MOV R27, 0x3e055027 ;  /* 0x3e055027001b7802 */ /* 0x001fc40000000f00 */
[----:B------:R-:W-:Y:S02]  /*0550*/  IADD3 R23, PT, PT, R23, 0x2, RZ ;  /* 0x0000000217177810 */ /* 0x000fe40007ffe0ff */
[----:B--2---:R-:W-:Y:S01]  /*0560*/  FSETP.GEU.AND P0, PT, R2, 1.175494350822287508e-38, PT ;  /* 0x008000000200780b */ /* 0x004fe20003f0e000 */
[----:B---3--:R-:W-:-:S04]  /*0570*/  FADD R3, R3, R20 ;  /* 0x0000001403037221 */ /* 0x008fc80000000000 */
[----:B----4-:R-:W-:-:S08]  /*0580*/  FFMA R3, R25, -R3, R16 ;  /* 0x8000000319037223 */ /* 0x010fd00000000010 */
[----:B------:R-:W-:-:S05]  /*0590*/  @!P0 FMUL R2, R2, 8388608 ;  /* 0x4b00000002028820 */ /* 0x000fca0000400000 */
[----:B------:R-:W-:-:S04]  /*05a0*/  IADD3 R26, PT, PT, R2, -0x3f2aaaab, RZ ;  /* 0xc0d55555021a7810 */ /* 0x000fc80007ffe0ff */
[----:B------:R-:W-:-:S05]  /*05b0*/  LOP3.LUT R29, R26, 0xff800000, RZ, 0xc0, !PT ;  /* 0xff8000001a1d7812 */ /* 0x000fca00078ec0ff */
[----:B------:R-:W-:-:S04]  /*05c0*/  IMAD.IADD R26, R2, 0x1, -R29 ;  /* 0x00000001021a7824 */ /* 0x000fc800078e0a1d */
[----:B------:R-:W-:Y:S01]  /*05d0*/  FADD R14, R26, -1 ;  /* 0xbf8000001a0e7421 */ /* 0x000fe20000000000 */
[----:B------:R-:W-:-:S03]  /*05e0*/  I2FP.F32.S32 R26, R29 ;  /* 0x0000001d001a7245 */ /* 0x000fc60000201400 */
[C---:B------:R-:W-:Y:S02]  /*05f0*/  FFMA R15, R14.reuse, -R27, 0.14084610342979431152 ;  /* 0x3e1039f60e0f7423 */ /* 0x040fe4000000081b */
[----:B------:R-:W0:Y:S02]  /*0600*/  MUFU.RCP R27, R24 ;  /* 0x00000018001b7308 */ /* 0x000e240000001000 */
[----:B------:R-:W-:-:S04]  /*0610*/  FFMA R15, R14, R15, -0.12148627638816833496 ;  /* 0xbdf8cdcc0e0f7423 */ /* 0x000fc8000000000f */
[----:B------:R-:W-:-:S04]  /*0620*/  FFMA R15, R14, R15, 0.13980610668659210205 ;  /* 0x3e0f29550e0f7423 */ /* 0x000fc8000000000f */
[----:B------:R-:W-:-:S04]  /*0630*/  FFMA R15, R14, R15, -0.16684235632419586182 ;  /* 0xbe2ad8b90e0f7423 */ /* 0x000fc8000000000f */
[----:B------:R-:W-:-:S04]  /*0640*/  FFMA R15, R14, R15, 0.20012299716472625732 ;  /* 0x3e4ced0b0e0f7423 */ /* 0x000fc8000000000f */
[----:B------:R-:W-:-:S04]  /*0650*/  FFMA R15, R14, R15, -0.24999669194221496582 ;  /* 0xbe7fff220e0f7423 */ /* 0x000fc8000000000f */
[----:B------:R-:W-:-:S04]  /*0660*/  FFMA R15, R14, R15, 0.33333182334899902344 ;  /* 0x3eaaaa780e0f7423 */ /* 0x000fc8000000000f */
[----:B------:R-:W-:Y:S01]  /*0670*/  FFMA R17, R14, R15, -0.5 ;  /* 0xbf0000000e117423 */ /* 0x000fe2000000000f */
[----:B------:R-:W-:Y:S02]  /*0680*/  FSEL R15, RZ, -23, P0 ;  /* 0xc1b80000ff0f7808 */ /* 0x000fe40000000000 */
[----:B------:R-:W-:Y:S01]  /*0690*/  ISETP.GT.U32.AND P0, PT, R2, 0x7f7fffff, PT ;  /* 0x7f7fffff0200780c */ /* 0x000fe20003f04070 */
[----:B------:R-:W-:Y:S02]  /*06a0*/  FMUL R17, R14, R17 ;  /* 0x000000110e117220 */ /* 0x000fe40000400000 */
[----:B------:R-:W-:Y:S02]  /*06b0*/  FFMA R15, R26, 1.1920928955078125e-07, R15 ;  /* 0x340000001a0f7823 */ /* 0x000fe4000000000f */
[----:B------:R-:W-:Y:S01]  /*06c0*/  FFMA R14, R14, R17, R14 ;  /* 0x000000110e0e7223 */ /* 0x000fe2000000000e */
[----:B------:R-:W-:-:S03]  /*06d0*/  IMAD.MOV.U32 R17, RZ, RZ, 0x7f800000 ;  /* 0x7f800000ff117424 */ /* 0x000fc600078e00ff */
[----:B------:R-:W-:-:S04]  /*06e0*/  FFMA R14, R15, 0.69314718246459960938, R14 ;  /* 0x3f3172180f0e7823 */ /* 0x000fc8000000000e */
[C---:B------:R-:W-:Y:S01]  /*06f0*/  @P0 FFMA R14, R2.reuse, R17, +INF ;  /* 0x7f800000020e0423 */ /* 0x040fe20000000011 */
[----:B------:R-:W-:Y:S01]  /*0700*/  FSETP.NEU.AND P0, PT, R2, RZ, PT ;  /* 0x000000ff0200720b */ /* 0x000fe20003f0d000 */
[----:B0-----:R-:W-:-:S03]  /*0710*/  FFMA R2, R27, -R24, 1 ;  /* 0x3f8000001b027423 */ /* 0x001fc60000000818 */
[----:B------:R-:W-:Y:S01]  /*0720*/  FSEL R17, -R14, +INF , P0 ;  /* 0x7f8000000e117808 */ /* 0x000fe20000000100 */
[----:B------:R-:W-:Y:S01]  /*0730*/  FFMA R2, R27, R2, R27 ;  /* 0x000000021b027223 */ /* 0x000fe2000000001b */
[----:B-----5:R-:W-:-:S03]  /*0740*/  FMUL R14, R21, 32 ;  /* 0x42000000150e7820 */ /* 0x020fc60000400000 */
[----:B------:R-:W-:Y:S01]  /*0750*/  FFMA R15, R2, R17, RZ ;  /* 0x00000011020f7223 */ /* 0x000fe200000000ff */
[----:B------:R-:W-:Y:S02]  /*0760*/  FMUL R14, R14, R3 ;  /* 0x000000030e0e7220 */ /* 0x000fe40000400000 */
[----:B------:R-:W0:Y:S01]  /*0770*/  FCHK P0, R17, R24 ;  /* 0x0000001811007302 */ /* 0x000e220000000000 */
[----:B------:R-:W-:-:S04]  /*0780*/  FFMA R16, R15, -R24, R17 ;  /* 0x800000180f107223 */ /* 0x000fc80000000011 */
[----:B------:R-:W-:Y:S01]  /*0790*/  FFMA R15, R2, R16, R15 ;  /* 0x00000010020f7223 */ /* 0x000fe2000000000f */
[----:B0-----:R-:W-:Y:S06]  /*07a0*/  @!P0 BRA `(.L_x_3) ;  /* 0x0000000000108947 */ /* 0x001fec0003800000 */
[----:B------:R-:W-:Y:S01]  /*07b0*/  IMAD.MOV.U32 R3, RZ, RZ, R17 ;  /* 0x000000ffff037224 */ /* 0x000fe200078e0011 */
[----:B------:R-:W-:-:S07]  /*07c0*/  MOV R28, 0x7e0 ;  /* 0x000007e0001c7802 */ /* 0x000fce0000000f00 */
[----:B-1----:R-:W-:Y:S05]  /*07d0*/  CALL.REL.NOINC `($__internal_0_$__cuda_sm3x_div_rn_noftz_f32_slowpath) ;  /* 0x0000000000247944 */ /* 0x002fea0003c00000 */
[----:B------:R-:W-:-:S07]  /*07e0*/  MOV R15, R27 ;  /* 0x0000001b000f7202 */ /* 0x000fce0000000f00 */
.L_x_3:
[----:B------:R-:W-:-:S13]  /*07f0*/  FSETP.GT.AND P0, PT, R15, R14, PT ;  /* 0x0000000e0f00720b */ /* 0x000fda0003f04000 */
[C---:B------:R-:W-:Y:S01]  /*0800*/  @P0 FADD R3, -R21.reuse, -RZ ;  /* 0x800000ff15030221 */ /* 0x040fe20000000100 */
[----:B------:R-:W-:-:S04]  /*0810*/  @P0 FMUL R21, R21, -2 ;  /* 0xc000000015150820 */ /* 0x000fc80000400000 */
[----:B------:R3:W-:Y:S04]  /*0820*/  @P0 STG.E desc[UR8][R12.64+0x1000], R3 ;  /* 0x001000030c000986 */ /* 0x0007e8000c101908 */
[----:B------:R3:W-:Y:S01]  /*0830*/  @P0 STG.E desc[UR8][R18.64+0x40], R21 ;  /* 0x0000401512000986 */ /* 0x0007e2000c101908 */
[----:B------:R-:W-:-:S13]  /*0840*/  ISETP.NE.AND P0, PT, R23, 0x10, PT ;  /* 0x000000101700780c */ /* 0x000fda0003f05270 */
[----:B---3--:R-:W-:Y:S05]  /*0850*/  @P0 BRA `(.L_x_4) ;  /* 0xfffffff8002c0947 */ /* 0x008fea000383ffff */
[----:B------:R-:W-:Y:S05]  /*0860*/  EXIT ;  /* 0x000000000000794d */ /* 0x000fea0003800000 */
        .weak           $__internal_0_$__cuda_sm3x_div_rn_noftz_f32_slowpath
        .type           $__internal_0_$__cuda_sm3x_div_rn_noftz_f32_slowpath,@function
        .size           $__internal_0_$__cuda_sm3x_div_rn_noftz_f32_slowpath,(.L_x_14 - $__internal_0_$__cuda_sm3x_div_rn_noftz_f32_slowpath)
$__internal_0_$__cuda_sm3x_div_rn_noftz_f32_slowpath:
[--C-:B------:R-:W-:Y:S01]  /*0870*/  SHF.R.U32.HI R27, RZ, 0x17, R0.reuse ;  /* 0x00000017ff1b7819 */ /* 0x100fe20000011600 */
[----:B------:R-:W-:Y:S01]  /*0880*/  IMAD.MOV.U32 R2, RZ, RZ, R0 ;  /* 0x000000ffff027224 */ /* 0x000fe200078e0000 */
[----:B------:R-:W-:Y:S02]  /*0890*/  SHF.R.U32.HI R32, RZ, 0x17, R3 ;  /* 0x00000017ff207819 */ /* 0x000fe40000011603 */
[----:B------:R-:W-:Y:S02]  /*08a0*/  LOP3.LUT R27, R27, 0xff, RZ, 0xc0, !PT ;  /* 0x000000ff1b1b7812 */ /* 0x000fe400078ec0ff */
[----:B------:R-:W-:-:S03]  /*08b0*/  LOP3.LUT R32, R32, 0xff, RZ, 0xc0, !PT ;  /* 0x000000ff20207812 */ /* 0x000fc600078ec0ff */
[----:B------:R-:W-:Y:S01]  /*08c0*/  VIADD R29, R27, 0xffffffff ;  /* 0xffffffff1b1d7836 */ /* 0x000fe20000000000 */
[----:B------:R-:W-:-:S04]  /*08d0*/  IADD3 R30, PT, PT, R32, -0x1, RZ ;  /* 0xffffffff201e7810 */ /* 0x000fc80007ffe0ff */
[----:B------:R-:W-:-:S04]  /*08e0*/  ISETP.GT.U32.AND P0, PT, R29, 0xfd, PT ;  /* 0x000000fd1d00780c */ /* 0x000fc80003f04070 */
[----:B------:R-:W-:-:S13]  /*08f0*/  ISETP.GT.U32.OR P0, PT, R30, 0xfd, P0 ;  /* 0x000000fd1e00780c */ /* 0x000fda0000704470 */
[----:B------:R-:W-:Y:S01]  /*0900*/  @!P0 MOV R26, RZ ;  /* 0x000000ff001a8202 */ /* 0x000fe20000000f00 */
[----:B------:R-:W-:Y:S06]  /*0910*/  @!P0 BRA `(.L_x_5) ;  /* 0x00000000005c8947 */ /* 0x000fec0003800000 */
[----:B------:R-:W-:Y:S02]  /*0920*/  FSETP.GTU.FTZ.AND P0, PT, |R3|, +INF , PT ;  /* 0x7f8000000300780b */ /* 0x000fe40003f1c200 */
[----:B------:R-:W-:-:S04]  /*0930*/  FSETP.GTU.FTZ.AND P1, PT, |R0|, +INF , PT ;  /* 0x7f8000000000780b */ /* 0x000fc80003f3c200 */
[----:B------:R-:W-:-:S13]  /*0940*/  PLOP3.LUT P0, PT, P0, P1, PT, 0xf8, 0x8f ;  /* 0x00000000008f781c */ /* 0x000fda0000703f70 */
[----:B------:R-:W-:Y:S05]  /*0950*/  @P0 BRA `(.L_x_6) ;  /* 0x0000000400440947 */ /* 0x000fea0003800000 */
[----:B------:R-:W-:-:S13]  /*0960*/  LOP3.LUT P0, RZ, R2, 0x7fffffff, R3, 0xc8, !PT ;  /* 0x7fffffff02ff7812 */ /* 0x000fda000780c803 */
[----:B------:R-:W-:Y:S05]  /*0970*/  @!P0 BRA `(.L_x_7) ;  /* 0x0000000400348947 */ /* 0x000fea0003800000 */
[C---:B------:R-:W-:Y:S02]  /*0980*/  FSETP.NEU.FTZ.AND P2, PT, |R3|.reuse, +INF , PT ;  /* 0x7f8000000300780b */ /* 0x040fe40003f5d200 */
[----:B------:R-:W-:Y:S02]  /*0990*/  FSETP.NEU.FTZ.AND P1, PT, |R0|, +INF , PT ;  /* 0x7f8000000000780b */ /* 0x000fe40003f3d200 */
[----:B------:R-:W-:-:S11]  /*09a0*/  FSETP.NEU.FTZ.AND P0, PT, |R3|, +INF , PT ;  /* 0x7f8000000300780b */ /* 0x000fd60003f1d200 */
[----:B------:R-:W-:Y:S05]  /*09b0*/  @!P1 BRA !P2, `(.L_x_7) ;  /* 0x0000000400249947 */ /* 0x000fea0005000000 */
[----:B------:R-:W-:-:S04]  /*09c0*/  LOP3.LUT P2, RZ, R3, 0x7fffffff, RZ, 0xc0, !PT ;  /* 0x7fffffff03ff7812 */ /* 0x000fc8000784c0ff */
[----:B------:R-:W-:-:S13]  /*09d0*/  PLOP3.LUT P1, PT, P1, P2, PT, 0x2f, 0xf2 ;  /* 0x0000000000f2781c */ /* 0x000fda0000f24577 */
[----:B------:R-:W-:Y:S05]  /*09e0*/  @P1 BRA `(.L_x_8) ;  /* 0x0000000400101947 */ /* 0x000fea0003800000 */
[----:B------:R-:W-:-:S04]  /*09f0*/  LOP3.LUT P1, RZ, R2, 0x7fffffff, RZ, 0xc0, !PT ;  /* 0x7fffffff02ff7812 */ /* 0x000fc8000782c0ff */
[----:B------:R-:W-:-:S13]  /*0a00*/  PLOP3.LUT P0, PT, P0, P1, PT, 0x2f, 0xf2 ;  /* 0x0000000000f2781c */ /* 0x000fda0000702577 */
[----:B------:R-:W-:Y:S05]  /*0a10*/  @P0 BRA `(.L_x_9) ;  /* 0x0000000000f80947 */ /* 0x000fea0003800000 */
[----:B------:R-:W-:Y:S02]  /*0a20*/  ISETP.GE.AND P0, PT, R30, RZ, PT ;  /* 0x000000ff1e00720c */ /* 0x000fe40003f06270 */
[----:B------:R-:W-:-:S11]  /*0a30*/  ISETP.GE.AND P1, PT, R29, RZ, PT ;  /* 0x000000ff1d00720c */ /* 0x000fd60003f26270 */
[----:B------:R-:W-:Y:S01]  /*0a40*/  @P0 IMAD.MOV.U32 R26, RZ, RZ, RZ ;  /* 0x000000ffff1a0224 */ /* 0x000fe200078e00ff */
[----:B------:R-:W-:Y:S01]  /*0a50*/  @!P0 MOV R26, 0xffffffc0 ;  /* 0xffffffc0001a8802 */ /* 0x000fe20000000f00 */
[----:B------:R-:W-:Y:S01]  /*0a60*/  @!P0 FFMA R3, R3, 1.84467440737095516160e+19, RZ ;  /* 0x5f80000003038823 */ /* 0x000fe200000000ff */
[----:B------:R-:W-:-:S03]  /*0a70*/  @!P1 FFMA R2, R0, 1.84467440737095516160e+19, RZ ;  /* 0x5f80000000029823 */ /* 0x000fc600000000ff */
[----:B------:R-:W-:-:S07]  /*0a80*/  @!P1 VIADD R26, R26, 0x40 ;  /* 0x000000401a1a9836 */ /* 0x000fce0000000000 */
.L_x_5:
[----:B------:R-:W-:Y:S01]  /*0a90*/  LEA R29, R27, 0xc0800000, 0x17 ;  /* 0xc08000001b1d7811 */ /* 0x000fe200078eb8ff */
[----:B------:R-:W-:-:S03]  /*0aa0*/  VIADD R32, R32, 0xffffff81 ;  /* 0xffffff8120207836 */ /* 0x000fc60000000000 */
[----:B------:R-:W-:Y:S01]  /*0ab0*/  IADD3 R31, PT, PT, -R29, R2, RZ ;  /* 0x000000021d1f7210 */ /* 0x000fe20007ffe1ff */
[----:B------:R-:W-:-:S03]  /*0ac0*/  IMAD R2, R32, -0x800000, R3 ;  /* 0xff80000020027824 */ /* 0x000fc600078e0203 */
[----:B------:R0:W1:Y:S01]  /*0ad0*/  MUFU.RCP R30, R31 ;  /* 0x0000001f001e7308 */ /* 0x0000620000001000 */
[----:B------:R-:W-:Y:S01]  /*0ae0*/  FADD.FTZ R29, -R31, -RZ ;  /* 0x800000ff1f1d7221 */ /* 0x000fe20000010100 */
[----:B0-----:R-:W-:-:S04]  /*0af0*/  IADD3 R31, PT, PT, R32, 0x7f, -R27 ;  /* 0x0000007f201f7810 */ /* 0x001fc80007ffe81b */
[----:B------:R-:W-:Y:S01]  /*0b00*/  IADD3 R31, PT, PT, R31, R26, RZ ;  /* 0x0000001a1f1f7210 */ /* 0x000fe20007ffe0ff */
[----:B-1----:R-:W-:-:S04]  /*0b10*/  FFMA R33, R30, R29, 1 ;  /* 0x3f8000001e217423 */ /* 0x002fc8000000001d */
[----:B------:R-:W-:-:S04]  /*0b20*/  FFMA R3, R30, R33, R30 ;  /* 0x000000211e037223 */ /* 0x000fc8000000001e */
[----:B------:R-:W-:-:S04]  /*0b30*/  FFMA R30, R2, R3, RZ ;  /* 0x00000003021e7223 */ /* 0x000fc800000000ff */
[----:B------:R-:W-:-:S04]  /*0b40*/  FFMA R33, R29, R30, R2 ;  /* 0x0000001e1d217223 */ /* 0x000fc80000000002 */
[----:B------:R-:W-:-:S04]  /*0b50*/  FFMA R30, R3, R33, R30 ;  /* 0x00000021031e7223 */ /* 0x000fc8000000001e */
[----:B------:R-:W-:-:S04]  /*0b60*/  FFMA R29, R29, R30, R2 ;  /* 0x0000001e1d1d7223 */ /* 0x000fc80000000002 */
[----:B------:R-:W-:-:S05]  /*0b70*/  FFMA R2, R3, R29, R30 ;  /* 0x0000001d03027223 */ /* 0x000fca000000001e */
[----:B------:R-:W-:-:S04]  /*0b80*/  SHF.R.U32.HI R27, RZ, 0x17, R2 ;  /* 0x00000017ff1b7819 */ /* 0x000fc80000011602 */
[----:B------:R-:W-:-:S05]  /*0b90*/  LOP3.LUT R26, R27, 0xff, RZ, 0xc0, !PT ;  /* 0x000000ff1b1a7812 */ /* 0x000fca00078ec0ff */
[----:B------:R-:W-:-:S05]  /*0ba0*/  IMAD.IADD R26, R26, 0x1, R31 ;  /* 0x000000011a1a7824 */ /* 0x000fca00078e021f */
[----:B------:R-:W-:-:S04]  /*0bb0*/  IADD3 R27, PT, PT, R26, -0x1, RZ ;  /* 0xffffffff1a1b7810 */ /* 0x000fc80007ffe0ff */
[----:B------:R-:W-:-:S13]  /*0bc0*/  ISETP.GE.U32.AND P0, PT, R27, 0xfe, PT ;  /* 0x000000fe1b00780c */ /* 0x000fda0003f06070 */
[----:B------:R-:W-:Y:S05]  /*0bd0*/  @!P0 BRA `(.L_x_10) ;  /* 0x0000000000808947 */ /* 0x000fea0003800000 */
[----:B------:R-:W-:-:S13]  /*0be0*/  ISETP.GT.AND P0, PT, R26, 0xfe, PT ;  /* 0x000000fe1a00780c */ /* 0x000fda0003f04270 */
[----:B------:R-:W-:Y:S05]  /*0bf0*/  @P0 BRA `(.L_x_11) ;  /* 0x00000000006c0947 */ /* 0x000fea0003800000 */
[----:B------:R-:W-:-:S13]  /*0c00*/  ISETP.GE.AND P0, PT, R26, 0x1, PT ;  /* 0x000000011a00780c */ /* 0x000fda0003f06270 */
[----:B------:R-:W-:Y:S05]  /*0c10*/  @P0 BRA `(.L_x_12) ;  /* 0x0000000000980947 */ /* 0x000fea0003800000 */
[----:B------:R-:W-:Y:S02]  /*0c20*/  ISETP.GE.AND P0, PT, R26, -0x18, PT ;  /* 0xffffffe81a00780c */ /* 0x000fe40003f06270 */
[----:B------:R-:W-:-:S11]  /*0c30*/  LOP3.LUT R2, R2, 0x80000000, RZ, 0xc0, !PT ;  /* 0x8000000002027812 */ /* 0x000fd600078ec0ff */
[----:B------:R-:W-:Y:S05]  /*0c40*/  @!P0 BRA `(.L_x_12) ;  /* 0x00000000008c8947 */ /* 0x000fea0003800000 */
[-CC-:B------:R-:W-:Y:S01]  /*0c50*/  FFMA.RZ R27, R3, R29.reuse, R30.reuse ;  /* 0x0000001d031b7223 */ /* 0x180fe2000000c01e */
[C---:B------:R-:W-:Y:S01]  /*0c60*/  VIADD R32, R26.reuse, 0x20 ;  /* 0x000000201a207836 */ /* 0x040fe20000000000 */
[C---:B------:R-:W-:Y:S02]  /*0c70*/  ISETP.NE.AND P2, PT, R26.reuse, RZ, PT ;  /* 0x000000ff1a00720c */ /* 0x040fe40003f45270 */
[C---:B------:R-:W-:Y:S02]  /*0c80*/  ISETP.NE.AND P1, PT, R26.reuse, RZ, PT ;  /* 0x000000ff1a00720c */ /* 0x040fe40003f25270 */
[----:B------:R-:W-:Y:S01]  /*0c90*/  LOP3.LUT R31, R27, 0x7fffff, RZ, 0xc0, !PT ;  /* 0x007fffff1b1f7812 */ /* 0x000fe200078ec0ff */
[CCC-:B------:R-:W-:Y:S01]  /*0ca0*/  FFMA.RP R27, R3.reuse, R29.reuse, R30.reuse ;  /* 0x0000001d031b7223 */ /* 0x1c0fe2000000801e */
[----:B------:R-:W-:Y:S01]  /*0cb0*/  FFMA.RM R30, R3, R29, R30 ;  /* 0x0000001d031e7223 */ /* 0x000fe2000000401e */
[----:B------:R-:W-:Y:S02]  /*0cc0*/  IADD3 R26, PT, PT, -R26, RZ, RZ ;  /* 0x000000ff1a1a7210 */ /* 0x000fe40007ffe1ff */
[----:B------:R-:W-:-:S02]  /*0cd0*/  LOP3.LUT R31, R31, 0x800000, RZ, 0xfc, !PT ;  /* 0x008000001f1f7812 */ /* 0x000fc400078efcff */
[----:B------:R-:W-:Y:S02]  /*0ce0*/  FSETP.NEU.FTZ.AND P0, PT, R27, R30, PT ;  /* 0x0000001e1b00720b */ /* 0x000fe40003f1d000 */
[----:B------:R-:W-:Y:S02]  /*0cf0*/  SHF.L.U32 R32, R31, R32, RZ ;  /* 0x000000201f207219 */ /* 0x000fe400000006ff */
[----:B------:R-:W-:Y:S02]  /*0d00*/  SEL R26, R26, RZ, P2 ;  /* 0x000000ff1a1a7207 */ /* 0x000fe40001000000 */
[----:B------:R-:W-:Y:S02]  /*0d10*/  ISETP.NE.AND P1, PT, R32, RZ, P1 ;  /* 0x000000ff2000720c */ /* 0x000fe40000f25270 */
[----:B------:R-:W-:Y:S02]  /*0d20*/  SHF.R.U32.HI R26, RZ, R26, R31 ;  /* 0x0000001aff1a7219 */ /* 0x000fe4000001161f */
[----:B------:R-:W-:-:S02]  /*0d30*/  PLOP3.LUT P0, PT, P0, P1, PT, 0xf8, 0x8f ;  /* 0x00000000008f781c */ /* 0x000fc40000703f70 */
[----:B------:R-:W-:Y:S02]  /*0d40*/  SHF.R.U32.HI R30, RZ, 0x1, R26 ;  /* 0x00000001ff1e7819 */ /* 0x000fe4000001161a */
[----:B------:R-:W-:-:S04]  /*0d50*/  SEL R3, RZ, 0x1, !P0 ;  /* 0x00000001ff037807 */ /* 0x000fc80004000000 */
[----:B------:R-:W-:-:S04]  /*0d60*/  LOP3.LUT R3, R3, 0x1, R30, 0xf8, !PT ;  /* 0x0000000103037812 */ /* 0x000fc800078ef81e */
[----:B------:R-:W-:-:S05]  /*0d70*/  LOP3.LUT R3, R3, R26, RZ, 0xc0, !PT ;  /* 0x0000001a03037212 */ /* 0x000fca00078ec0ff */
[----:B------:R-:W-:-:S05]  /*0d80*/  IMAD.IADD R3, R30, 0x1, R3 ;  /* 0x000000011e037824 */ /* 0x000fca00078e0203 */
[----:B------:R-:W-:Y:S01]  /*0d90*/  LOP3.LUT R2, R3, R2, RZ, 0xfc, !PT ;  /* 0x0000000203027212 */ /* 0x000fe200078efcff */
[----:B------:R-:W-:Y:S06]  /*0da0*/  BRA `(.L_x_12) ;  /* 0x0000000000347947 */ /* 0x000fec0003800000 */
.L_x_11:
[----:B------:R-:W-:-:S04]  /*0db0*/  LOP3.LUT R2, R2, 0x80000000, RZ, 0xc0, !PT ;  /* 0x8000000002027812 */ /* 0x000fc800078ec0ff */
[----:B------:R-:W-:Y:S01]  /*0dc0*/  LOP3.LUT R2, R2, 0x7f800000, RZ, 0xfc, !PT ;  /* 0x7f80000002027812 */ /* 0x000fe200078efcff */
[----:B------:R-:W-:Y:S06]  /*0dd0*/  BRA `(.L_x_12) ;  /* 0x0000000000287947 */ /* 0x000fec0003800000 */
.L_x_10:
[----:B------:R-:W-:Y:S01]  /*0de0*/  LEA R2, R31, R2, 0x17 ;  /* 0x000000021f027211 */ /* 0x000fe200078eb8ff */
[----:B------:R-:W-:Y:S06]  /*0df0*/  BRA `(.L_x_12) ;  /* 0x0000000000207947 */ /* 0x000fec0003800000 */
.L_x_9:
[----:B------:R-:W-:-:S04]  /*0e00*/  LOP3.LUT R2, R2, 0x80000000, R3, 0x48, !PT ;  /* 0x8000000002027812 */ /* 0x000fc800078e4803 */
[----:B------:R-:W-:Y:S01]  /*0e10*/  LOP3.LUT R2, R2, 0x7f800000, RZ, 0xfc, !PT ;  /* 0x7f80000002027812 */ /* 0x000fe200078efcff */
[----:B------:R-:W-:Y:S06]  /*0e20*/  BRA `(.L_x_12) ;  /* 0x0000000000147947 */ /* 0x000fec0003800000 */
.L_x_8:
[----:B------:R-:W-:Y:S01]  /*0e30*/  LOP3.LUT R2, R2, 0x80000000, R3, 0x48, !PT ;  /* 0x8000000002027812 */ /* 0x000fe200078e4803 */
[----:B------:R-:W-:Y:S06]  /*0e40*/  BRA `(.L_x_12) ;  /* 0x00000000000c7947 */ /* 0x000fec0003800000 */
.L_x_7:
[----:B------:R-:W0:Y:S01]  /*0e50*/  MUFU.RSQ R2, -QNAN ;  /* 0xffc0000000027908 */ /* 0x000e220000001400 */
[----:B------:R-:W-:Y:S05]  /*0e60*/  BRA `(.L_x_12) ;  /* 0x0000000000047947 */ /* 0x000fea0003800000 */
.L_x_6:
[----:B------:R-:W-:-:S07]  /*0e70*/  FADD.FTZ R2, R3, R0 ;  /* 0x0000000003027221 */ /* 0x000fce0000010000 */
.L_x_12:
[----:B0-----:R-:W-:Y:S01]  /*0e80*/  IMAD.MOV.U32 R27, RZ, RZ, R2 ;  /* 0x000000ffff1b7224 */ /* 0x001fe200078e0002 */
[----:B------:R-:W-:Y:S01]  /*0e90*/  MOV R2, R28 ;  /* 0x0000001c00027202 */ /* 0x000fe20000000f00 */
[----:B------:R-:W-:-:S04]  /*0ea0*/  IMAD.MOV.U32 R3, RZ, RZ, 0x0 ;  /* 0x00000000ff037424 */ /* 0x000fc800078e00ff */
[----:B------:R-:W-:Y:S05]  /*0eb0*/  RET.REL.NODEC R2 `(_Z14judge_flippingPfS_S_S_ifi) ;  /* 0xfffffff002507950 */ /* 0x000fea0003c3ffff */
.L_x_13:
        /* <DEDUP_REMOVED lines=12> */
.L_x_14:


//--------------------- .nv.shared.reserved.0     --------------------------
	.section	.nv.shared.reserved.0,"aw",@nobits
	.weak		__nv_reservedSMEM_offset_0_alias
	.size		__nv_reservedSMEM_offset_0_alias, 0, 64
	.other		__nv_reservedSMEM_offset_0_alias,@"STO_CUDA_RESERVED_SHARED STV_DEFAULT"
__nv_reservedSMEM_offset_0_alias:
	.zero		0
	.zero		64


//--------------------- .nv.global                --------------------------
	.section	.nv.global,"aw",@nobits
.nv.global:
	.type		_ZN34_INTERNAL_953d2a9a_4_k_cu_5ce7cf7c6thrust24THRUST_300001_SM_1000_NS3seqE,@object
	.size		_ZN34_INTERNAL_953d2a9a_4_k_cu_5ce7cf7c6thrust24THRUST_300001_SM_1000_NS3seqE,(_ZN34_INTERNAL_953d2a9a_4_k_cu_5ce7cf7c4cuda3std3__48in_placeE - _ZN34_INTERNAL_953d2a9a_4_k_cu_5ce7cf7c6thrust24THRUST_300001_SM_1000_NS3seqE)
_ZN34_INTERNAL_953d2a9a_4_k_cu_5ce7cf7c6thrust24THRUST_300001_SM_1000_NS3seqE:
	.zero		1
	.type		_ZN34_INTERNAL_953d2a9a_4_k_cu_5ce7cf7c4cuda3std3__48in_placeE,@object
	.size		_ZN34_INTERNAL_953d2a9a_4_k_cu_5ce7cf7c4cuda3std3__48in_placeE,(_ZN34_INTERNAL_953d2a9a_4_k_cu_5ce7cf7c4cuda3std6ranges3__45__cpo4sizeE - _ZN34_INTERNAL_953d2a9a_4_k_cu_5ce7cf7c4cuda3std3__48in_placeE)
_ZN34_INTERNAL_953d2a9a_4_k_cu_5ce7cf7c4cuda3std3__48in_placeE:
	.zero		1
	.type		_ZN34_INTERNAL_953d2a9a_4_k_cu_5ce7cf7c4cuda3std6ranges3__45__cpo4sizeE,@object
	.size		_ZN34_INTERNAL_953d2a9a_4_k_cu_5ce7cf7c4cuda3std6ranges3__45__cpo4sizeE,(_ZN34_INTERNAL_953d2a9a_4_k_cu_5ce7cf7c6thrust24THRUST_300001_SM_1000_NS12placeholders2_3E - _ZN34_INTERNAL_953d2a9a_4_k_cu_5ce7cf7c4cuda3std6ranges3__45__cpo4sizeE)
_ZN34_INTERNAL_953d2a9a_4_k_cu_5ce7cf7c4cuda3std6ranges3__45__cpo4sizeE:
	.zero		1
	.type		_ZN34_INTERNAL_953d2a9a_4_k_cu_5ce7cf7c6thrust24THRUST_300001_SM_1000_NS12placeholders2_3E,@object
	.size		_ZN34_INTERNAL_953d2a9a_4_k_cu_5ce7cf7c6thrust24THRUST_300001_SM_1000_NS12placeholders2_3E,(_ZN34_INTERNAL_953d2a9a_4_k_cu_5ce7cf7c4cuda3std3__45__cpo6cbeginE - _ZN34_INTERNAL_953d2a9a_4_k_cu_5ce7cf7c6thrust24THRUST_300001_SM_1000_NS12placeholders2_3E)
_ZN34_INTERNAL_953d2a9a_4_k_cu_5ce7cf7c6thrust24THRUST_300001_SM_1000_NS12placeholders2_3E:
	.zero		1
	.type		_ZN34_INTERNAL_953d2a9a_4_k_cu_5ce7cf7c4cuda3std3__45__cpo6cbeginE,@object
	.size		_ZN34_INTERNAL_953d2a9a_4_k_cu_5ce7cf7c4cuda3std3__45__cpo6cbeginE,(_ZN34_INTERNAL_953d2a9a_4_k_cu_5ce7cf7c4cuda3std6ranges3__45__cpo6cbeginE - _ZN34_INTERNAL_953d2a9a_4_k_cu_5ce7cf7c4cuda3std3__45__cpo6cbeginE)
_ZN34_INTERNAL_953d2a9a_4_k_cu_5ce7cf7c4cuda3std3__45__cpo6cbeginE:
	.zero		1
	.type		_ZN34_INTERNAL_953d2a9a_4_k_cu_5ce7cf7c4cuda3std6ranges3__45__cpo6cbeginE,@object
	.size		_ZN34_INTERNAL_953d2a9a_4_k_cu_5ce7cf7c4cuda3std6ranges3__45__cpo6cbeginE,(_ZN34_INTERNAL_953d2a9a_4_k_cu_5ce7cf7c6thrust24THRUST_300001_SM_1000_NS12placeholders2_7E - _ZN34_INTERNAL_953d2a9a_4_k_cu_5ce7cf7c4cuda3std6ranges3__45__cpo6cbeginE)
_ZN34_INTERNAL_953d2a9a_4_k_cu_5ce7cf7c4cuda3std6ranges3__45__cpo6cbeginE:
	.zero		1
	.type		_ZN34_INTERNAL_953d2a9a_4_k_cu_5ce7cf7c6thrust24THRUST_300001_SM_1000_NS12placeholders2_7E,@object
	.size		_ZN34_INTERNAL_953d2a9a_4_k_cu_5ce7cf7c6thrust24THRUST_300001_SM_1000_NS12placeholders2_7E,(_ZN34_INTERNAL_953d2a9a_4_k_cu_5ce7cf7c4cuda3std3__45__cpo7crbeginE - _ZN34_INTERNAL_953d2a9a_4_k_cu_5ce7cf7c6thrust24THRUST_300001_SM_1000_NS12placeholders2_7E)
_ZN34_INTERNAL_953d2a9a_4_k_cu_5ce7cf7c6thrust24THRUST_300001_SM_1000_NS12placeholders2_7E:
	.zero		1
	.type		_ZN34_INTERNAL_953d2a9a_4_k_cu_5ce7cf7c4cuda3std3__45__cpo7crbeginE,@object
	.size		_ZN34_INTERNAL_953d2a9a_4_k_cu_5ce7cf7c4cuda3std3__45__cpo7crbeginE,(_ZN34_INTERNAL_953d2a9a_4_k_cu_5ce7cf7c4cuda3std6ranges3__45__cpo4nextE - _ZN34_INTERNAL_953d2a9a_4_k_cu_5ce7cf7c4cuda3std3__45__cpo7crbeginE)
_ZN34_INTERNAL_953d2a9a_4_k_cu_5ce7cf7c4cuda3std3__45__cpo7crbeginE:
	.zero		1
	.type		_ZN34_INTERNAL_953d2a9a_4_k_cu_5ce7cf7c4cuda3std6ranges3__45__cpo4nextE,@object
	.size		_ZN34_INTERNAL_953d2a9a_4_k_cu_5ce7cf7c4cuda3std6ranges3__45__cpo4nextE,(_ZN34_INTERNAL_953d2a9a_4_k_cu_5ce7cf7c4cuda3std6ranges3__45__cpo4swapE - _ZN34_INTERNAL_953d2a9a_4_k_cu_5ce7cf7c4cuda3std6ranges3__45__cpo4nextE)
_ZN34_INTERNAL_953d2a9a_4_k_cu_5ce7cf7c4cuda3std6ranges3__45__cpo4nextE:
	.zero		1
	.type		_ZN34_INTERNAL_953d2a9a_4_k_cu_5ce7cf7c4cuda3std6ranges3__45__cpo4swapE,@object
	.size		_ZN34_INTERNAL_953d2a9a_4_k_cu_5ce7cf7c4cuda3std6ranges3__45__cpo4swapE,(_ZN34_INTERNAL_953d2a9a_4_k_cu_5ce7cf7c6thrust24THRUST_300001_SM_1000_NS8cuda_cub10par_nosyncE - _ZN34_INTERNAL_953d2a9a_4_k_cu_5ce7cf7c4cuda3std6ranges3__45__cpo4swapE)
_ZN34_INTERNAL_953d2a9a_4_k_cu_5ce7cf7c4cuda3std6ranges3__45__cpo4swapE:
	.zero		1
	.type		_ZN34_INTERNAL_953d2a9a_4_k_cu_5ce7cf7c6thrust24THRUST_300001_SM_1000_NS8cuda_cub10par_nosyncE,@object
	.size		_ZN34_INTERNAL_953d2a9a_4_k_cu_5ce7cf7c6thrust24THRUST_300001_SM_1000_NS8cuda_cub10par_nosyncE,(_ZN34_INTERNAL_953d2a9a_4_k_cu_5ce7cf7c6thrust24THRUST_300001_SM_1000_NS12placeholders2_9E - _ZN34_INTERNAL_953d2a9a_4_k_cu_5ce7cf7c6thrust24THRUST_300001_SM_1000_NS8cuda_cub10par_nosyncE)
_ZN34_INTERNAL_953d2a9a_4_k_cu_5ce7cf7c6thrust24THRUST_300001_SM_1000_NS8cuda_cub10par_nosyncE:
	.zero		1
	.type		_ZN34_INTERNAL_953d2a9a_4_k_cu_5ce7cf7c6thrust24THRUST_300001_SM_1000_NS12placeholders2_9E,@object
	.size		_ZN34_INTERNAL_953d2a9a_4_k_cu_5ce7cf7c6thrust24THRUST_300001_SM_1000_NS12placeholders2_9E,(_ZN34_INTERNAL_953d2a9a_4_k_cu_5ce7cf7c4cuda3std3__436_GLOBAL__N__953d2a9a_4_k_cu_5ce7cf7c6ignoreE - _ZN34_INTERNAL_953d2a9a_4_k_cu_5ce7cf7c6thrust24THRUST_300001_SM_1000_NS12placeholders2_9E)
_ZN34_INTERNAL_953d2a9a_4_k_cu_5ce7cf7c6thrust24THRUST_300001_SM_1000_NS12placeholders2_9E:
	.zero		1
	.type		_ZN34_INTERNAL_953d2a9a_4_k_cu_5ce7cf7c4cuda3std3__436_GLOBAL__N__953d2a9a_4_k_cu_5ce7cf7c6ignoreE,@object
	.size		_ZN34_INTERNAL_953d2a9a_4_k_cu_5ce7cf7c4cuda3std3__436_GLOBAL__N__953d2a9a_4_k_cu_5ce7cf7c6ignoreE,(_ZN34_INTERNAL_953d2a9a_4_k_cu_5ce7cf7c4cuda3std6ranges3__45__cpo4dataE - _ZN34_INTERNAL_953d2a9a_4_k_cu_5ce7cf7c4cuda3std3__436_GLOBAL__N__953d2a9a_4_k_cu_5ce7cf7c6ignoreE)
_ZN34_INTERNAL_953d2a9a_4_k_cu_5ce7cf7c4cuda3std3__436_GLOBAL__N__953d2a9a_4_k_cu_5ce7cf7c6ignoreE:
	.zero		1
	.type		_ZN34_INTERNAL_953d2a9a_4_k_cu_5ce7cf7c4cuda3std6ranges3__45__cpo4dataE,@object
	.size		_ZN34_INTERNAL_953d2a9a_4_k_cu_5ce7cf7c4cuda3std6ranges3__45__cpo4dataE,(_ZN34_INTERNAL_953d2a9a_4_k_cu_5ce7cf7c6thrust24THRUST_300001_SM_1000_NS12placeholders2_1E - _ZN34_INTERNAL_953d2a9a_4_k_cu_5ce7cf7c4cuda3std6ranges3__45__cpo4dataE)
_ZN34_INTERNAL_953d2a9a_4_k_cu_5ce7cf7c4cuda3std6ranges3__45__cpo4dataE:
	.zero		1
	.type		_ZN34_INTERNAL_953d2a9a_4_k_cu_5ce7cf7c6thrust24THRUST_300001_SM_1000_NS12placeholders2_1E,@object
	.size		_ZN34_INTERNAL_953d2a9a_4_k_cu_5ce7cf7c6thrust24THRUST_300001_SM_1000_NS12placeholders2_1E,(_ZN34_INTERNAL_953d2a9a_4_k_cu_5ce7cf7c4cuda3std3__45__cpo5beginE - _ZN34_INTERNAL_953d2a9a_4_k_cu_5ce7cf7c6thrust24THRUST_300001_SM_1000_NS12placeholders2_1E)
_ZN34_INTERNAL_953d2a9a_4_k_cu_5ce7cf7c6thrust24THRUST_300001_SM_1000_NS12placeholders2_1E:
	.zero		1
	.type		_ZN34_INTERNAL_953d2a9a_4_k_cu_5ce7cf7c4cuda3std3__45__cpo5beginE,@object
	.size		_ZN34_INTERNAL_953d2a9a_4_k_cu_5ce7cf7c4cuda3std3__45__cpo5beginE,(_ZN34_INTERNAL_953d2a9a_4_k_cu_5ce7cf7c4cuda3std6ranges3__45__cpo5beginE - _ZN34_INTERNAL_953d2a9a_4_k_cu_5ce7cf7c4cuda3std3__45__cpo5beginE)
_ZN34_INTERNAL_953d2a9a_4_k_cu_5ce7cf7c4cuda3std3__45__cpo5beginE:
	.zero		1
	.type		_ZN34_INTERNAL_953d2a9a_4_k_cu_5ce7cf7c4cuda3std6ranges3__45__cpo5beginE,@object
	.size		_ZN34_INTERNAL_953d2a9a_4_k_cu_5ce7cf7c4cuda3std6ranges3__45__cpo5beginE,(_ZN34_INTERNAL_953d2a9a_4_k_cu_5ce7cf7c6thrust24THRUST_300001_SM_1000_NS12placeholders2_5E - _ZN34_INTERNAL_953d2a9a_4_k_cu_5ce7cf7c4cuda3std6ranges3__45__cpo5beginE)
_ZN34_INTERNAL_953d2a9a_4_k_cu_5ce7cf7c4cuda3std6ranges3__45__cpo5beginE:
	.zero		1
	.type		_ZN34_INTERNAL_953d2a9a_4_k_cu_5ce7cf7c6thrust24THRUST_300001_SM_1000_NS12placeholders2_5E,@object
	.size		_ZN34_INTERNAL_953d2a9a_4_k_cu_5ce7cf7c6thrust24THRUST_300001_SM_1000_NS12placeholders2_5E,(_ZN34_INTERNAL_953d2a9a_4_k_cu_5ce7cf7c4cuda3std3__45__cpo6rbeginE - _ZN34_INTERNAL_953d2a9a_4_k_cu_5ce7cf7c6thrust24THRUST_300001_SM_1000_NS12placeholders2_5E)
_ZN34_INTERNAL_953d2a9a_4_k_cu_5ce7cf7c6thrust24THRUST_300001_SM_1000_NS12placeholders2_5E:
	.zero		1
	.type		_ZN34_INTERNAL_953d2a9a_4_k_cu_5ce7cf7c4cuda3std3__45__cpo6rbeginE,@object
	.size		_ZN34_INTERNAL_953d2a9a_4_k_cu_5ce7cf7c4cuda3std3__45__cpo6rbeginE,(_ZN34_INTERNAL_953d2a9a_4_k_cu_5ce7cf7c4cuda3std6ranges3__45__cpo7advanceE - _ZN34_INTERNAL_953d2a9a_4_k_cu_5ce7cf7c4cuda3std3__45__cpo6rbeginE)
_ZN34_INTERNAL_953d2a9a_4_k_cu_5ce7cf7c4cuda3std3__45__cpo6rbeginE:
	.zero		1
	.type		_ZN34_INTERNAL_953d2a9a_4_k_cu_5ce7cf7c4cuda3std6ranges3__45__cpo7advanceE,@object
	.size		_ZN34_INTERNAL_953d2a9a_4_k_cu_5ce7cf7c4cuda3std6ranges3__45__cpo7advanceE,(_ZN34_INTERNAL_953d2a9a_4_k_cu_5ce7cf7c4cuda3std3__47nulloptE - _ZN34_INTERNAL_953d2a9a_4_k_cu_5ce7cf7c4cuda3std6ranges3__45__cpo7advanceE)
_ZN34_INTERNAL_953d2a9a_4_k_cu_5ce7cf7c4cuda3std6ranges3__45__cpo7advanceE:
	.zero		1
	.type		_ZN34_INTERNAL_953d2a9a_4_k_cu_5ce7cf7c4cuda3std3__47nulloptE,@object
	.size		_ZN34_INTERNAL_953d2a9a_4_k_cu_5ce7cf7c4cuda3std3__47nulloptE,(_ZN34_INTERNAL_953d2a9a_4_k_cu_5ce7cf7c4cuda3std6ranges3__45__cpo8distanceE - _ZN34_INTERNAL_953d2a9a_4_k_cu_5ce7cf7c4cuda3std3__47nulloptE)
_ZN34_INTERNAL_953d2a9a_4_k_cu_5ce7cf7c4cuda3std3__47nulloptE:
	.zero		1
	.type		_ZN34_INTERNAL_953d2a9a_4_k_cu_5ce7cf7c4cuda3std6ranges3__45__cpo8distanceE,@object
	.size		_ZN34_INTERNAL_953d2a9a_4_k_cu_5ce7cf7c4cuda3std6ranges3__45__cpo8distanceE,(_ZN34_INTERNAL_953d2a9a_4_k_cu_5ce7cf7c6thrust24THRUST_300001_SM_1000_NS12placeholders3_10E - _ZN34_INTERNAL_953d2a9a_4_k_cu_5ce7cf7c4cuda3std6ranges3__45__cpo8distanceE)
_ZN34_INTERNAL_953d2a9a_4_k_cu_5ce7cf7c4cuda3std6ranges3__45__cpo8distanceE:
	.zero		1
	.type		_ZN34_INTERNAL_953d2a9a_4_k_cu_5ce7cf7c6thrust24THRUST_300001_SM_1000_NS12placeholders3_10E,@object
	.size		_ZN34_INTERNAL_953d2a9a_4_k_cu_5ce7cf7c6thrust24THRUST_300001_SM_1000_NS12placeholders3_10E,(_ZN34_INTERNAL_953d2a9a_4_k_cu_5ce7cf7c4cuda3std3__419piecewise_constructE - _ZN34_INTERNAL_953d2a9a_4_k_cu_5ce7cf7c6thrust24THRUST_300001_SM_1000_NS12placeholders3_10E)
_ZN34_INTERNAL_953d2a9a_4_k_cu_5ce7cf7c6thrust24THRUST_300001_SM_1000_NS12placeholders3_10E:
	.zero		1
	.type		_ZN34_INTERNAL_953d2a9a_4_k_cu_5ce7cf7c4cuda3std3__419piecewise_constructE,@object
	.size		_ZN34_INTERNAL_953d2a9a_4_k_cu_5ce7cf7c4cuda3std3__419piecewise_constructE,(_ZN34_INTERNAL_953d2a9a_4_k_cu_5ce7cf7c4cuda3std6ranges3__45__cpo5cdataE - _ZN34_INTERNAL_953d2a9a_4_k_cu_5ce7cf7c4cuda3std3__419piecewise_constructE)
_ZN34_INTERNAL_953d2a9a_4_k_cu_5ce7cf7c4cuda3std3__419piecewise_constructE:
	.zero		1
	.type		_ZN34_INTERNAL_953d2a9a_4_k_cu_5ce7cf7c4cuda3std6ranges3__45__cpo5cdataE,@object
	.size		_ZN34_INTERNAL_953d2a9a_4_k_cu_5ce7cf7c4cuda3std6ranges3__45__cpo5cdataE,(_ZN34_INTERNAL_953d2a9a_4_k_cu_5ce7cf7c6thrust24THRUST_300001_SM_1000_NS12placeholders2_2E - _ZN34_INTERNAL_953d2a9a_4_k_cu_5ce7cf7c4cuda3std6ranges3__45__cpo5cdataE)
_ZN34_INTERNAL_953d2a9a_4_k_cu_5ce7cf7c4cuda3std6ranges3__45__cpo5cdataE:
	.zero		1
	.type		_ZN34_INTERNAL_953d2a9a_4_k_cu_5ce7cf7c6thrust24THRUST_300001_SM_1000_NS12placeholders2_2E,@object
	.size		_ZN34_INTERNAL_953d2a9a_4_k_cu_5ce7cf7c6thrust24THRUST_300001_SM_1000_NS12placeholders2_2E,(_ZN34_INTERNAL_953d2a9a_4_k_cu_5ce7cf7c4cuda3std3__45__cpo3endE - _ZN34_INTERNAL_953d2a9a_4_k_cu_5ce7cf7c6thrust24THRUST_300001_SM_1000_NS12placeholders2_2E)
_ZN34_INTERNAL_953d2a9a_4_k_cu_5ce7cf7c6thrust24THRUST_300001_SM_1000_NS12placeholders2_2E:
	.zero		1
	.type		_ZN34_INTERNAL_953d2a9a_4_k_cu_5ce7cf7c4cuda3std3__45__cpo3endE,@object
	.size		_ZN34_INTERNAL_953d2a9a_4_k_cu_5ce7cf7c4cuda3std3__45__cpo3endE,(_ZN34_INTERNAL_953d2a9a_4_k_cu_5ce7cf7c4cuda3std6ranges3__45__cpo3endE - _ZN34_INTERNAL_953d2a9a_4_k_cu_5ce7cf7c4cuda3std3__45__cpo3endE)
_ZN34_INTERNAL_953d2a9a_4_k_cu_5ce7cf7c4cuda3std3__45__cpo3endE:
	.zero		1
	.type		_ZN34_INTERNAL_953d2a9a_4_k_cu_5ce7cf7c4cuda3std6ranges3__45__cpo3endE,@object
	.size		_ZN34_INTERNAL_953d2a9a_4_k_cu_5ce7cf7c4cuda3std6ranges3__45__cpo3endE,(_ZN34_INTERNAL_953d2a9a_4_k_cu_5ce7cf7c6thrust24THRUST_300001_SM_1000_NS12placeholders2_6E - _ZN34_INTERNAL_953d2a9a_4_k_cu_5ce7cf7c4cuda3std6ranges3__45__cpo3endE)
_ZN34_INTERNAL_953d2a9a_4_k_cu_5ce7cf7c4cuda3std6ranges3__45__cpo3endE:
	.zero		1
	.type		_ZN34_INTERNAL_953d2a9a_4_k_cu_5ce7cf7c6thrust24THRUST_300001_SM_1000_NS12placeholders2_6E,@object
	.size		_ZN34_INTERNAL_953d2a9a_4_k_cu_5ce7cf7c6thrust24THRUST_300001_SM_1000_NS12placeholders2_6E,(_ZN34_INTERNAL_953d2a9a_4_k_cu_5ce7cf7c4cuda3std3__45__cpo4rendE - _ZN34_INTERNAL_953d2a9a_4_k_cu_5ce7cf7c6thrust24THRUST_300001_SM_1000_NS12placeholders2_6E)
_ZN34_INTERNAL_953d2a9a_4_k_cu_5ce7cf7c6thrust24THRUST_300001_SM_1000_NS12placeholders2_6E:
	.zero		1
	.type		_ZN34_INTERNAL_953d2a9a_4_k_cu_5ce7cf7c4cuda3std3__45__cpo4rendE,@object
	.size		_ZN34_INTERNAL_953d2a9a_4_k_cu_5ce7cf7c4cuda3std3__45__cpo4rendE,(_ZN34_INTERNAL_953d2a9a_4_k_cu_5ce7cf7c4cuda3std6ranges3__45__cpo9iter_swapE - _ZN34_INTERNAL_953d2a9a_4_k_cu_5ce7cf7c4cuda3std3__45__cpo4rendE)
_ZN34_INTERNAL_953d2a9a_4_k_cu_5ce7cf7c4cuda3std3__45__cpo4rendE:
	.zero		1
	.type		_ZN34_INTERNAL_953d2a9a_4_k_cu_5ce7cf7c4cuda3std6ranges3__45__cpo9iter_swapE,@object
	.size		_ZN34_INTERNAL_953d2a9a_4_k_cu_5ce7cf7c4cuda3std6ranges3__45__cpo9iter_swapE,(_ZN34_INTERNAL_953d2a9a_4_k_cu_5ce7cf7c4cuda3std3__48unexpectE - _ZN34_INTERNAL_953d2a9a_4_k_cu_5ce7cf7c4cuda3std6ranges3__45__cpo9iter_swapE)
_ZN34_INTERNAL_953d2a9a_4_k_cu_5ce7cf7c4cuda3std6ranges3__45__cpo9iter_swapE:
	.zero		1
	.type		_ZN34_INTERNAL_953d2a9a_4_k_cu_5ce7cf7c4cuda3std3__48unexpectE,@object
	.size		_ZN34_INTERNAL_953d2a9a_4_k_cu_5ce7cf7c4cuda3std3__48unexpectE,(_ZN34_INTERNAL_953d2a9a_4_k_cu_5ce7cf7c6thrust24THRUST_300001_SM_1000_NS8cuda_cub3parE - _ZN34_INTERNAL_953d2a9a_4_k_cu_5ce7cf7c4cuda3std3__48unexpectE)
_ZN34_INTERNAL_953d2a9a_4_k_cu_5ce7cf7c4cuda3std3__48unexpectE:
	.zero		1
	.type		_ZN34_INTERNAL_953d2a9a_4_k_cu_5ce7cf7c6thrust24THRUST_300001_SM_1000_NS8cuda_cub3parE,@object
	.size		_ZN34_INTERNAL_953d2a9a_4_k_cu_5ce7cf7c6thrust24THRUST_300001_SM_1000_NS8cuda_cub3parE,(_ZN34_INTERNAL_953d2a9a_4_k_cu_5ce7cf7c6thrust24THRUST_300001_SM_1000_NS12placeholders2_4E - _ZN34_INTERNAL_953d2a9a_4_k_cu_5ce7cf7c6thrust24THRUST_300001_SM_1000_NS8cuda_cub3parE)
_ZN34_INTERNAL_953d2a9a_4_k_cu_5ce7cf7c6thrust24THRUST_300001_SM_1000_NS8cuda_cub3parE:
	.zero		1
	.type		_ZN34_INTERNAL_953d2a9a_4_k_cu_5ce7cf7c6thrust24THRUST_300001_SM_1000_NS12placeholders2_4E,@object
	.size		_ZN34_INTERNAL_953d2a9a_4_k_cu_5ce7cf7c6thrust24THRUST_300001_SM_1000_NS12placeholders2_4E,(_ZN34_INTERNAL_953d2a9a_4_k_cu_5ce7cf7c4cuda3std3__45__cpo4cendE - _ZN34_INTERNAL_953d2a9a_4_k_cu_5ce7cf7c6thrust24THRUST_300001_SM_1000_NS12placeholders2_4E)
_ZN34_INTERNAL_953d2a9a_4_k_cu_5ce7cf7c6thrust24THRUST_300001_SM_1000_NS12placeholders2_4E:
	.zero		1
	.type		_ZN34_INTERNAL_953d2a9a_4_k_cu_5ce7cf7c4cuda3std3__45__cpo4cendE,@object
	.size		_ZN34_INTERNAL_953d2a9a_4_k_cu_5ce7cf7c4cuda3std3__45__cpo4cendE,(_ZN34_INTERNAL_953d2a9a_4_k_cu_5ce7cf7c4cuda3std6ranges3__45__cpo4cendE - _ZN34_INTERNAL_953d2a9a_4_k_cu_5ce7cf7c4cuda3std3__45__cpo4cendE)
_ZN34_INTERNAL_953d2a9a_4_k_cu_5ce7cf7c4cuda3std3__45__cpo4cendE:
	.zero		1
	.type		_ZN34_INTERNAL_953d2a9a_4_k_cu_5ce7cf7c4cuda3std6ranges3__45__cpo4cendE,@object
	.size		_ZN34_INTERNAL_953d2a9a_4_k_cu_5ce7cf7c4cuda3std6ranges3__45__cpo4cendE,(_ZN34_INTERNAL_953d2a9a_4_k_cu_5ce7cf7c4cuda3std3__420unreachable_sentinelE - _ZN34_INTERNAL_953d2a9a_4_k_cu_5ce7cf7c4cuda3std6ranges3__45__cpo4cendE)
_ZN34_INTERNAL_953d2a9a_4_k_cu_5ce7cf7c4cuda3std6ranges3__45__cpo4cendE:
	.zero		1
	.type		_ZN34_INTERNAL_953d2a9a_4_k_cu_5ce7cf7c4cuda3std3__420unreachable_sentinelE,@object
	.size		_ZN34_INTERNAL_953d2a9a_4_k_cu_5ce7cf7c4cuda3std3__420unreachable_sentinelE,(_ZN34_INTERNAL_953d2a9a_4_k_cu_5ce7cf7c4cuda3std6ranges3__45__cpo5ssizeE - _ZN34_INTERNAL_953d2a9a_4_k_cu_5ce7cf7c4cuda3std3__420unreachable_sentinelE)
_ZN34_INTERNAL_953d2a9a_4_k_cu_5ce7cf7c4cuda3std3__420unreachable_sentinelE:
	.zero		1
	.type		_ZN34_INTERNAL_953d2a9a_4_k_cu_5ce7cf7c4cuda3std6ranges3__45__cpo5ssizeE,@object
	.size		_ZN34_INTERNAL_953d2a9a_4_k_cu_5ce7cf7c4cuda3std6ranges3__45__cpo5ssizeE,(_ZN34_INTERNAL_953d2a9a_4_k_cu_5ce7cf7c6thrust24THRUST_300001_SM_1000_NS12placeholders2_8E - _ZN34_INTERNAL_953d2a9a_4_k_cu_5ce7cf7c4cuda3std6ranges3__45__cpo5ssizeE)
_ZN34_INTERNAL_953d2a9a_4_k_cu_5ce7cf7c4cuda3std6ranges3__45__cpo5ssizeE:
	.zero		1
	.type		_ZN34_INTERNAL_953d2a9a_4_k_cu_5ce7cf7c6thrust24THRUST_300001_SM_1000_NS12placeholders2_8E,@object
	.size		_ZN34_INTERNAL_953d2a9a_4_k_cu_5ce7cf7c6thrust24THRUST_300001_SM_1000_NS12placeholders2_8E,(_ZN34_INTERNAL_953d2a9a_4_k_cu_5ce7cf7c4cuda3std3__45__cpo5crendE - _ZN34_INTERNAL_953d2a9a_4_k_cu_5ce7cf7c6thrust24THRUST_300001_SM_1000_NS12placeholders2_8E)
_ZN34_INTERNAL_953d2a9a_4_k_cu_5ce7cf7c6thrust24THRUST_300001_SM_1000_NS12placeholders2_8E:
	.zero		1
	.type		_ZN34_INTERNAL_953d2a9a_4_k_cu_5ce7cf7c4cuda3std3__45__cpo5crendE,@object
	.size		_ZN34_INTERNAL_953d2a9a_4_k_cu_5ce7cf7c4cuda3std3__45__cpo5crendE,(_ZN34_INTERNAL_953d2a9a_4_k_cu_5ce7cf7c4cuda3std6ranges3__45__cpo4prevE - _ZN34_INTERNAL_953d2a9a_4_k_cu_5ce7cf7c4cuda3std3__45__cpo5crendE)
_ZN34_INTERNAL_953d2a9a_4_k_cu_5ce7cf7c4cuda3std3__45__cpo5crendE:
	.zero		1
	.type		_ZN34_INTERNAL_953d2a9a_4_k_cu_5ce7cf7c4cuda3std6ranges3__45__cpo4prevE,@object
	.size		_ZN34_INTERNAL_953d2a9a_4_k_cu_5ce7cf7c4cuda3std6ranges3__45__cpo4prevE,(_ZN34_INTERNAL_953d2a9a_4_k_cu_5ce7cf7c4cuda3std6ranges3__45__cpo9iter_moveE - _ZN34_INTERNAL_953d2a9a_4_k_cu_5ce7cf7c4cuda3std6ranges3__45__cpo4prevE)
_ZN34_INTERNAL_953d2a9a_4_k_cu_5ce7cf7c4cuda3std6ranges3__45__cpo4prevE:
	.zero		1
	.type		_ZN34_INTERNAL_953d2a9a_4_k_cu_5ce7cf7c4cuda3std6ranges3__45__cpo9iter_moveE,@object
	.size		_ZN34_INTERNAL_953d2a9a_4_k_cu_5ce7cf7c4cuda3std6ranges3__45__cpo9iter_moveE,(_ZN34_INTERNAL_953d2a9a_4_k_cu_5ce7cf7c6thrust24THRUST_300001_SM_1000_NS6system6detail10sequential3seqE - _ZN34_INTERNAL_953d2a9a_4_k_cu_5ce7cf7c4cuda3std6ranges3__45__cpo9iter_moveE)
_ZN34_INTERNAL_953d2a9a_4_k_cu_5ce7cf7c4cuda3std6ranges3__45__cpo9iter_moveE:
	.zero		1
	.type		_ZN34_INTERNAL_953d2a9a_4_k_cu_5ce7cf7c6thrust24THRUST_300001_SM_1000_NS6system6detail10sequential3seqE,@object
	.size		_ZN34_INTERNAL_953d2a9a_4_k_cu_5ce7cf7c6thrust24THRUST_300001_SM_1000_NS6system6detail10sequential3seqE,(.L_31 - _ZN34_INTERNAL_953d2a9a_4_k_cu_5ce7cf7c6thrust24THRUST_300001_SM_1000_NS6system6detail10sequential3seqE)
_ZN34_INTERNAL_953d2a9a_4_k_cu_5ce7cf7c6thrust24THRUST_300001_SM_1000_NS6system6detail10sequential3seqE:
	.zero		1
.L_31:


//--------------------- .nv.constant0._ZN3cub18CUB_300001_SM_10006detail11EmptyKernelIvEEvv --------------------------
	.section	.nv.constant0._ZN3cub18CUB_300001_SM_10006detail11EmptyKernelIvEEvv,"a",@progbits
	.sectionflags	@""
	.align	4
.nv.constant0._ZN3cub18CUB_300001_SM_10006detail11EmptyKernelIvEEvv:
	.zero		896


//--------------------- .nv.constant0._Z14clear_matrix_BPf --------------------------
	.section	.nv.constant0._Z14clear_matrix_BPf,"a",@progbits
	.sectionflags	@""
	.align	4
.nv.constant0._Z14clear_matrix_BPf:
	.zero		904


//--------------------- .nv.constant0._Z14judge_flippingPfS_S_S_ifi --------------------------
	.section	.nv.constant0._Z14judge_flippingPfS_S_S_ifi,"a",@progbits
	.sectionflags	@""
	.align	4
.nv.constant0._Z14judge_flippingPfS_S_S_ifi:
	.zero		940


//--------------------- SYMBOLS --------------------------

	.type		.nv.reservedSmem.offset0,@object
	.size		.nv.reservedSmem.offset0,0x4
